//
// Generated by NVIDIA NVVM Compiler
//
// Compiler Build ID: CL-36424714
// Cuda compilation tools, release 13.0, V13.0.88
// Based on NVVM 20.0.0
//

.version 9.0
.target sm_100
.address_size 64

	// .globl	_Z8printMatPfii
.extern .func  (.param .b32 func_retval0) vprintf
(
	.param .b64 vprintf_param_0,
	.param .b64 vprintf_param_1
)
;
.global .align 1 .b8 $str[14] = {112, 114, 105, 110, 116, 105, 110, 103, 32, 109, 97, 116, 10};
.global .align 1 .b8 $str$1[4] = {37, 102, 32};
.global .align 1 .b8 $str$2[2] = {10};

.visible .entry _Z8printMatPfii(
	.param .u64 .ptr .align 1 _Z8printMatPfii_param_0,
	.param .u32 _Z8printMatPfii_param_1,
	.param .u32 _Z8printMatPfii_param_2
)
{
	.local .align 8 .b8 	__local_depot0[8];
	.reg .b64 	%SP;
	.reg .b64 	%SPL;
	.reg .pred 	%p<17>;
	.reg .b32 	%r<119>;
	.reg .b32 	%f<32>;
	.reg .b64 	%rd<61>;
	.reg .b64 	%fd<32>;

	mov.u64 	%SPL, __local_depot0;
	cvta.local.u64 	%SP, %SPL;
	ld.param.u64 	%rd7, [_Z8printMatPfii_param_0];
	ld.param.u32 	%r22, [_Z8printMatPfii_param_1];
	ld.param.u32 	%r23, [_Z8printMatPfii_param_2];
	cvta.to.global.u64 	%rd1, %rd7;
	mov.u64 	%rd8, $str;
	cvta.global.u64 	%rd9, %rd8;
	{ // callseq 0, 0
	.param .b64 param0;
	st.param.b64 	[param0], %rd9;
	.param .b64 param1;
	st.param.b64 	[param1], 0;
	.param .b32 retval0;
	call.uni (retval0), 
	vprintf, 
	(
	param0, 
	param1
	);
	ld.param.b32 	%r24, [retval0];
	} // callseq 0
	setp.lt.s32 	%p1, %r22, 1;
	@%p1 bra 	$L__BB0_23;
	setp.lt.s32 	%p2, %r23, 1;
	@%p2 bra 	$L__BB0_17;
	and.b32  	%r1, %r23, 15;
	and.b32  	%r2, %r23, 7;
	and.b32  	%r3, %r23, 3;
	mov.b32 	%r112, 0;
	mov.u64 	%rd56, $str$2;
	add.u64 	%rd20, %SP, 0;
	mov.u64 	%rd43, $str$1;
$L__BB0_3:
	setp.lt.u32 	%p7, %r23, 16;
	mul.lo.s32 	%r5, %r112, %r23;
	mov.b32 	%r115, 0;
	@%p7 bra 	$L__BB0_6;
	and.b32  	%r40, %r23, 2147483632;
	neg.s32 	%r113, %r40;
	mul.wide.u32 	%rd14, %r5, 4;
	add.s64 	%rd15, %rd1, %rd14;
	add.s64 	%rd60, %rd15, 32;
$L__BB0_5:
	.pragma "nounroll";
	and.b32  	%r115, %r23, 2147483632;
	ld.global.f32 	%f1, [%rd60+-32];
	cvt.f64.f32 	%fd1, %f1;
	add.u64 	%rd16, %SP, 0;
	add.u64 	%rd17, %SPL, 0;
	st.local.f64 	[%rd17], %fd1;
	mov.u64 	%rd18, $str$1;
	cvta.global.u64 	%rd19, %rd18;
	{ // callseq 6, 0
	.param .b64 param0;
	st.param.b64 	[param0], %rd19;
	.param .b64 param1;
	st.param.b64 	[param1], %rd16;
	.param .b32 retval0;
	call.uni (retval0), 
	vprintf, 
	(
	param0, 
	param1
	);
	ld.param.b32 	%r41, [retval0];
	} // callseq 6
	ld.global.f32 	%f2, [%rd60+-28];
	cvt.f64.f32 	%fd2, %f2;
	st.local.f64 	[%rd17], %fd2;
	{ // callseq 7, 0
	.param .b64 param0;
	st.param.b64 	[param0], %rd19;
	.param .b64 param1;
	st.param.b64 	[param1], %rd16;
	.param .b32 retval0;
	call.uni (retval0), 
	vprintf, 
	(
	param0, 
	param1
	);
	ld.param.b32 	%r43, [retval0];
	} // callseq 7
	ld.global.f32 	%f3, [%rd60+-24];
	cvt.f64.f32 	%fd3, %f3;
	st.local.f64 	[%rd17], %fd3;
	{ // callseq 8, 0
	.param .b64 param0;
	st.param.b64 	[param0], %rd19;
	.param .b64 param1;
	st.param.b64 	[param1], %rd16;
	.param .b32 retval0;
	call.uni (retval0), 
	vprintf, 
	(
	param0, 
	param1
	);
	ld.param.b32 	%r45, [retval0];
	} // callseq 8
	ld.global.f32 	%f4, [%rd60+-20];
	cvt.f64.f32 	%fd4, %f4;
	st.local.f64 	[%rd17], %fd4;
	{ // callseq 9, 0
	.param .b64 param0;
	st.param.b64 	[param0], %rd19;
	.param .b64 param1;
	st.param.b64 	[param1], %rd16;
	.param .b32 retval0;
	call.uni (retval0), 
	vprintf, 
	(
	param0, 
	param1
	);
	ld.param.b32 	%r47, [retval0];
	} // callseq 9
	ld.global.f32 	%f5, [%rd60+-16];
	cvt.f64.f32 	%fd5, %f5;
	st.local.f64 	[%rd17], %fd5;
	{ // callseq 10, 0
	.param .b64 param0;
	st.param.b64 	[param0], %rd19;
	.param .b64 param1;
	st.param.b64 	[param1], %rd16;
	.param .b32 retval0;
	call.uni (retval0), 
	vprintf, 
	(
	param0, 
	param1
	);
	ld.param.b32 	%r49, [retval0];
	} // callseq 10
	ld.global.f32 	%f6, [%rd60+-12];
	cvt.f64.f32 	%fd6, %f6;
	st.local.f64 	[%rd17], %fd6;
	{ // callseq 11, 0
	.param .b64 param0;
	st.param.b64 	[param0], %rd19;
	.param .b64 param1;
	st.param.b64 	[param1], %rd16;
	.param .b32 retval0;
	call.uni (retval0), 
	vprintf, 
	(
	param0, 
	param1
	);
	ld.param.b32 	%r51, [retval0];
	} // callseq 11
	ld.global.f32 	%f7, [%rd60+-8];
	cvt.f64.f32 	%fd7, %f7;
	st.local.f64 	[%rd17], %fd7;
	{ // callseq 12, 0
	.param .b64 param0;
	st.param.b64 	[param0], %rd19;
	.param .b64 param1;
	st.param.b64 	[param1], %rd16;
	.param .b32 retval0;
	call.uni (retval0), 
	vprintf, 
	(
	param0, 
	param1
	);
	ld.param.b32 	%r53, [retval0];
	} // callseq 12
	ld.global.f32 	%f8, [%rd60+-4];
	cvt.f64.f32 	%fd8, %f8;
	st.local.f64 	[%rd17], %fd8;
	{ // callseq 13, 0
	.param .b64 param0;
	st.param.b64 	[param0], %rd19;
	.param .b64 param1;
	st.param.b64 	[param1], %rd16;
	.param .b32 retval0;
	call.uni (retval0), 
	vprintf, 
	(
	param0, 
	param1
	);
	ld.param.b32 	%r55, [retval0];
	} // callseq 13
	ld.global.f32 	%f9, [%rd60];
	cvt.f64.f32 	%fd9, %f9;
	st.local.f64 	[%rd17], %fd9;
	{ // callseq 14, 0
	.param .b64 param0;
	st.param.b64 	[param0], %rd19;
	.param .b64 param1;
	st.param.b64 	[param1], %rd16;
	.param .b32 retval0;
	call.uni (retval0), 
	vprintf, 
	(
	param0, 
	param1
	);
	ld.param.b32 	%r57, [retval0];
	} // callseq 14
	ld.global.f32 	%f10, [%rd60+4];
	cvt.f64.f32 	%fd10, %f10;
	st.local.f64 	[%rd17], %fd10;
	{ // callseq 15, 0
	.param .b64 param0;
	st.param.b64 	[param0], %rd19;
	.param .b64 param1;
	st.param.b64 	[param1], %rd16;
	.param .b32 retval0;
	call.uni (retval0), 
	vprintf, 
	(
	param0, 
	param1
	);
	ld.param.b32 	%r59, [retval0];
	} // callseq 15
	ld.global.f32 	%f11, [%rd60+8];
	cvt.f64.f32 	%fd11, %f11;
	st.local.f64 	[%rd17], %fd11;
	{ // callseq 16, 0
	.param .b64 param0;
	st.param.b64 	[param0], %rd19;
	.param .b64 param1;
	st.param.b64 	[param1], %rd16;
	.param .b32 retval0;
	call.uni (retval0), 
	vprintf, 
	(
	param0, 
	param1
	);
	ld.param.b32 	%r61, [retval0];
	} // callseq 16
	ld.global.f32 	%f12, [%rd60+12];
	cvt.f64.f32 	%fd12, %f12;
	st.local.f64 	[%rd17], %fd12;
	{ // callseq 17, 0
	.param .b64 param0;
	st.param.b64 	[param0], %rd19;
	.param .b64 param1;
	st.param.b64 	[param1], %rd16;
	.param .b32 retval0;
	call.uni (retval0), 
	vprintf, 
	(
	param0, 
	param1
	);
	ld.param.b32 	%r63, [retval0];
	} // callseq 17
	ld.global.f32 	%f13, [%rd60+16];
	cvt.f64.f32 	%fd13, %f13;
	st.local.f64 	[%rd17], %fd13;
	{ // callseq 18, 0
	.param .b64 param0;
	st.param.b64 	[param0], %rd19;
	.param .b64 param1;
	st.param.b64 	[param1], %rd16;
	.param .b32 retval0;
	call.uni (retval0), 
	vprintf, 
	(
	param0, 
	param1
	);
	ld.param.b32 	%r65, [retval0];
	} // callseq 18
	ld.global.f32 	%f14, [%rd60+20];
	cvt.f64.f32 	%fd14, %f14;
	st.local.f64 	[%rd17], %fd14;
	{ // callseq 19, 0
	.param .b64 param0;
	st.param.b64 	[param0], %rd19;
	.param .b64 param1;
	st.param.b64 	[param1], %rd16;
	.param .b32 retval0;
	call.uni (retval0), 
	vprintf, 
	(
	param0, 
	param1
	);
	ld.param.b32 	%r67, [retval0];
	} // callseq 19
	ld.global.f32 	%f15, [%rd60+24];
	cvt.f64.f32 	%fd15, %f15;
	st.local.f64 	[%rd17], %fd15;
	{ // callseq 20, 0
	.param .b64 param0;
	st.param.b64 	[param0], %rd19;
	.param .b64 param1;
	st.param.b64 	[param1], %rd16;
	.param .b32 retval0;
	call.uni (retval0), 
	vprintf, 
	(
	param0, 
	param1
	);
	ld.param.b32 	%r69, [retval0];
	} // callseq 20
	ld.global.f32 	%f16, [%rd60+28];
	cvt.f64.f32 	%fd16, %f16;
	st.local.f64 	[%rd17], %fd16;
	{ // callseq 21, 0
	.param .b64 param0;
	st.param.b64 	[param0], %rd19;
	.param .b64 param1;
	st.param.b64 	[param1], %rd16;
	.param .b32 retval0;
	call.uni (retval0), 
	vprintf, 
	(
	param0, 
	param1
	);
	ld.param.b32 	%r71, [retval0];
	} // callseq 21
	add.s32 	%r113, %r113, 16;
	add.s64 	%rd60, %rd60, 64;
	setp.eq.s32 	%p8, %r113, 0;
	@%p8 bra 	$L__BB0_6;
	bra.uni 	$L__BB0_5;
$L__BB0_6:
	setp.eq.s32 	%p9, %r1, 0;
	@%p9 bra 	$L__BB0_16;
	cvta.to.local.u64 	%rd5, %rd20;
	add.s32 	%r73, %r1, -1;
	setp.lt.u32 	%p10, %r73, 7;
	@%p10 bra 	$L__BB0_9;
	add.s32 	%r74, %r115, %r5;
	mul.wide.u32 	%rd21, %r74, 4;
	add.s64 	%rd22, %rd1, %rd21;
	ld.global.f32 	%f17, [%rd22];
	cvt.f64.f32 	%fd17, %f17;
	st.local.f64 	[%rd5], %fd17;
	cvta.global.u64 	%rd24, %rd43;
	{ // callseq 22, 0
	.param .b64 param0;
	st.param.b64 	[param0], %rd24;
	.param .b64 param1;
	st.param.b64 	[param1], %rd20;
	.param .b32 retval0;
	call.uni (retval0), 
	vprintf, 
	(
	param0, 
	param1
	);
	ld.param.b32 	%r75, [retval0];
	} // callseq 22
	cvt.u64.u32 	%rd26, %r5;
	cvt.u64.u32 	%rd27, %r115;
	add.s64 	%rd28, %rd27, %rd26;
	shl.b64 	%rd29, %rd28, 2;
	add.s64 	%rd30, %rd1, %rd29;
	ld.global.f32 	%f18, [%rd30+4];
	cvt.f64.f32 	%fd18, %f18;
	st.local.f64 	[%rd5], %fd18;
	{ // callseq 23, 0
	.param .b64 param0;
	st.param.b64 	[param0], %rd24;
	.param .b64 param1;
	st.param.b64 	[param1], %rd20;
	.param .b32 retval0;
	call.uni (retval0), 
	vprintf, 
	(
	param0, 
	param1
	);
	ld.param.b32 	%r77, [retval0];
	} // callseq 23
	ld.global.f32 	%f19, [%rd30+8];
	cvt.f64.f32 	%fd19, %f19;
	st.local.f64 	[%rd5], %fd19;
	{ // callseq 24, 0
	.param .b64 param0;
	st.param.b64 	[param0], %rd24;
	.param .b64 param1;
	st.param.b64 	[param1], %rd20;
	.param .b32 retval0;
	call.uni (retval0), 
	vprintf, 
	(
	param0, 
	param1
	);
	ld.param.b32 	%r79, [retval0];
	} // callseq 24
	ld.global.f32 	%f20, [%rd30+12];
	cvt.f64.f32 	%fd20, %f20;
	st.local.f64 	[%rd5], %fd20;
	{ // callseq 25, 0
	.param .b64 param0;
	st.param.b64 	[param0], %rd24;
	.param .b64 param1;
	st.param.b64 	[param1], %rd20;
	.param .b32 retval0;
	call.uni (retval0), 
	vprintf, 
	(
	param0, 
	param1
	);
	ld.param.b32 	%r81, [retval0];
	} // callseq 25
	ld.global.f32 	%f21, [%rd30+16];
	cvt.f64.f32 	%fd21, %f21;
	st.local.f64 	[%rd5], %fd21;
	{ // callseq 26, 0
	.param .b64 param0;
	st.param.b64 	[param0], %rd24;
	.param .b64 param1;
	st.param.b64 	[param1], %rd20;
	.param .b32 retval0;
	call.uni (retval0), 
	vprintf, 
	(
	param0, 
	param1
	);
	ld.param.b32 	%r83, [retval0];
	} // callseq 26
	ld.global.f32 	%f22, [%rd30+20];
	cvt.f64.f32 	%fd22, %f22;
	st.local.f64 	[%rd5], %fd22;
	{ // callseq 27, 0
	.param .b64 param0;
	st.param.b64 	[param0], %rd24;
	.param .b64 param1;
	st.param.b64 	[param1], %rd20;
	.param .b32 retval0;
	call.uni (retval0), 
	vprintf, 
	(
	param0, 
	param1
	);
	ld.param.b32 	%r85, [retval0];
	} // callseq 27
	ld.global.f32 	%f23, [%rd30+24];
	cvt.f64.f32 	%fd23, %f23;
	st.local.f64 	[%rd5], %fd23;
	{ // callseq 28, 0
	.param .b64 param0;
	st.param.b64 	[param0], %rd24;
	.param .b64 param1;
	st.param.b64 	[param1], %rd20;
	.param .b32 retval0;
	call.uni (retval0), 
	vprintf, 
	(
	param0, 
	param1
	);
	ld.param.b32 	%r87, [retval0];
	} // callseq 28
	ld.global.f32 	%f24, [%rd30+28];
	cvt.f64.f32 	%fd24, %f24;
	st.local.f64 	[%rd5], %fd24;
	{ // callseq 29, 0
	.param .b64 param0;
	st.param.b64 	[param0], %rd24;
	.param .b64 param1;
	st.param.b64 	[param1], %rd20;
	.param .b32 retval0;
	call.uni (retval0), 
	vprintf, 
	(
	param0, 
	param1
	);
	ld.param.b32 	%r89, [retval0];
	} // callseq 29
	add.s32 	%r115, %r115, 8;
$L__BB0_9:
	setp.eq.s32 	%p11, %r2, 0;
	@%p11 bra 	$L__BB0_16;
	add.s32 	%r91, %r2, -1;
	setp.lt.u32 	%p12, %r91, 3;
	@%p12 bra 	$L__BB0_12;
	add.s32 	%r92, %r115, %r5;
	mul.wide.u32 	%rd31, %r92, 4;
	add.s64 	%rd32, %rd1, %rd31;
	ld.global.f32 	%f25, [%rd32];
	cvt.f64.f32 	%fd25, %f25;
	st.local.f64 	[%rd5], %fd25;
	cvta.global.u64 	%rd34, %rd43;
	{ // callseq 30, 0
	.param .b64 param0;
	st.param.b64 	[param0], %rd34;
	.param .b64 param1;
	st.param.b64 	[param1], %rd20;
	.param .b32 retval0;
	call.uni (retval0), 
	vprintf, 
	(
	param0, 
	param1
	);
	ld.param.b32 	%r93, [retval0];
	} // callseq 30
	cvt.u64.u32 	%rd36, %r5;
	cvt.u64.u32 	%rd37, %r115;
	add.s64 	%rd38, %rd37, %rd36;
	shl.b64 	%rd39, %rd38, 2;
	add.s64 	%rd40, %rd1, %rd39;
	ld.global.f32 	%f26, [%rd40+4];
	cvt.f64.f32 	%fd26, %f26;
	st.local.f64 	[%rd5], %fd26;
	{ // callseq 31, 0
	.param .b64 param0;
	st.param.b64 	[param0], %rd34;
	.param .b64 param1;
	st.param.b64 	[param1], %rd20;
	.param .b32 retval0;
	call.uni (retval0), 
	vprintf, 
	(
	param0, 
	param1
	);
	ld.param.b32 	%r95, [retval0];
	} // callseq 31
	ld.global.f32 	%f27, [%rd40+8];
	cvt.f64.f32 	%fd27, %f27;
	st.local.f64 	[%rd5], %fd27;
	{ // callseq 32, 0
	.param .b64 param0;
	st.param.b64 	[param0], %rd34;
	.param .b64 param1;
	st.param.b64 	[param1], %rd20;
	.param .b32 retval0;
	call.uni (retval0), 
	vprintf, 
	(
	param0, 
	param1
	);
	ld.param.b32 	%r97, [retval0];
	} // callseq 32
	ld.global.f32 	%f28, [%rd40+12];
	cvt.f64.f32 	%fd28, %f28;
	st.local.f64 	[%rd5], %fd28;
	{ // callseq 33, 0
	.param .b64 param0;
	st.param.b64 	[param0], %rd34;
	.param .b64 param1;
	st.param.b64 	[param1], %rd20;
	.param .b32 retval0;
	call.uni (retval0), 
	vprintf, 
	(
	param0, 
	param1
	);
	ld.param.b32 	%r99, [retval0];
	} // callseq 33
	add.s32 	%r115, %r115, 4;
$L__BB0_12:
	setp.eq.s32 	%p13, %r3, 0;
	@%p13 bra 	$L__BB0_16;
	setp.eq.s32 	%p14, %r3, 1;
	add.s32 	%r101, %r115, %r5;
	mul.wide.u32 	%rd41, %r101, 4;
	add.s64 	%rd42, %rd1, %rd41;
	ld.global.f32 	%f29, [%rd42];
	cvt.f64.f32 	%fd29, %f29;
	st.local.f64 	[%rd5], %fd29;
	cvta.global.u64 	%rd44, %rd43;
	{ // callseq 34, 0
	.param .b64 param0;
	st.param.b64 	[param0], %rd44;
	.param .b64 param1;
	st.param.b64 	[param1], %rd20;
	.param .b32 retval0;
	call.uni (retval0), 
	vprintf, 
	(
	param0, 
	param1
	);
	ld.param.b32 	%r102, [retval0];
	} // callseq 34
	@%p14 bra 	$L__BB0_16;
	setp.eq.s32 	%p15, %r3, 2;
	cvt.u64.u32 	%rd46, %r5;
	cvt.u64.u32 	%rd47, %r115;
	add.s64 	%rd48, %rd47, %rd46;
	shl.b64 	%rd49, %rd48, 2;
	add.s64 	%rd6, %rd1, %rd49;
	ld.global.f32 	%f30, [%rd6+4];
	cvt.f64.f32 	%fd30, %f30;
	st.local.f64 	[%rd5], %fd30;
	cvta.global.u64 	%rd51, %rd43;
	{ // callseq 35, 0
	.param .b64 param0;
	st.param.b64 	[param0], %rd51;
	.param .b64 param1;
	st.param.b64 	[param1], %rd20;
	.param .b32 retval0;
	call.uni (retval0), 
	vprintf, 
	(
	param0, 
	param1
	);
	ld.param.b32 	%r104, [retval0];
	} // callseq 35
	@%p15 bra 	$L__BB0_16;
	ld.global.f32 	%f31, [%rd6+8];
	cvt.f64.f32 	%fd31, %f31;
	st.local.f64 	[%rd5], %fd31;
	cvta.global.u64 	%rd54, %rd43;
	{ // callseq 36, 0
	.param .b64 param0;
	st.param.b64 	[param0], %rd54;
	.param .b64 param1;
	st.param.b64 	[param1], %rd20;
	.param .b32 retval0;
	call.uni (retval0), 
	vprintf, 
	(
	param0, 
	param1
	);
	ld.param.b32 	%r106, [retval0];
	} // callseq 36
$L__BB0_16:
	cvta.global.u64 	%rd57, %rd56;
	{ // callseq 37, 0
	.param .b64 param0;
	st.param.b64 	[param0], %rd57;
	.param .b64 param1;
	st.param.b64 	[param1], 0;
	.param .b32 retval0;
	call.uni (retval0), 
	vprintf, 
	(
	param0, 
	param1
	);
	ld.param.b32 	%r108, [retval0];
	} // callseq 37
	add.s32 	%r112, %r112, 1;
	setp.eq.s32 	%p16, %r112, %r22;
	@%p16 bra 	$L__BB0_23;
	bra.uni 	$L__BB0_3;
$L__BB0_17:
	and.b32  	%r16, %r22, 3;
	setp.lt.u32 	%p3, %r22, 4;
	@%p3 bra 	$L__BB0_20;
	and.b32  	%r17, %r22, 2147483644;
	mov.b32 	%r117, 0;
	mov.u64 	%rd10, $str$2;
$L__BB0_19:
	cvta.global.u64 	%rd11, %rd10;
	{ // callseq 1, 0
	.param .b64 param0;
	st.param.b64 	[param0], %rd11;
	.param .b64 param1;
	st.param.b64 	[param1], 0;
	.param .b32 retval0;
	call.uni (retval0), 
	vprintf, 
	(
	param0, 
	param1
	);
	ld.param.b32 	%r27, [retval0];
	} // callseq 1
	{ // callseq 2, 0
	.param .b64 param0;
	st.param.b64 	[param0], %rd11;
	.param .b64 param1;
	st.param.b64 	[param1], 0;
	.param .b32 retval0;
	call.uni (retval0), 
	vprintf, 
	(
	param0, 
	param1
	);
	ld.param.b32 	%r29, [retval0];
	} // callseq 2
	{ // callseq 3, 0
	.param .b64 param0;
	st.param.b64 	[param0], %rd11;
	.param .b64 param1;
	st.param.b64 	[param1], 0;
	.param .b32 retval0;
	call.uni (retval0), 
	vprintf, 
	(
	param0, 
	param1
	);
	ld.param.b32 	%r31, [retval0];
	} // callseq 3
	{ // callseq 4, 0
	.param .b64 param0;
	st.param.b64 	[param0], %rd11;
	.param .b64 param1;
	st.param.b64 	[param1], 0;
	.param .b32 retval0;
	call.uni (retval0), 
	vprintf, 
	(
	param0, 
	param1
	);
	ld.param.b32 	%r33, [retval0];
	} // callseq 4
	add.s32 	%r117, %r117, 4;
	setp.ne.s32 	%p4, %r117, %r17;
	@%p4 bra 	$L__BB0_19;
$L__BB0_20:
	setp.eq.s32 	%p5, %r16, 0;
	@%p5 bra 	$L__BB0_23;
	mov.b32 	%r118, 0;
	mov.u64 	%rd12, $str$2;
$L__BB0_22:
	.pragma "nounroll";
	cvta.global.u64 	%rd13, %rd12;
	{ // callseq 5, 0
	.param .b64 param0;
	st.param.b64 	[param0], %rd13;
	.param .b64 param1;
	st.param.b64 	[param1], 0;
	.param .b32 retval0;
	call.uni (retval0), 
	vprintf, 
	(
	param0, 
	param1
	);
	ld.param.b32 	%r36, [retval0];
	} // callseq 5
	add.s32 	%r118, %r118, 1;
	setp.ne.s32 	%p6, %r118, %r16;
	@%p6 bra 	$L__BB0_22;
$L__BB0_23:
	mov.u64 	%rd58, $str$2;
	cvta.global.u64 	%rd59, %rd58;
	{ // callseq 38, 0
	.param .b64 param0;
	st.param.b64 	[param0], %rd59;
	.param .b64 param1;
	st.param.b64 	[param1], 0;
	.param .b32 retval0;
	call.uni (retval0), 
	vprintf, 
	(
	param0, 
	param1
	);
	ld.param.b32 	%r110, [retval0];
	} // callseq 38
	ret;

}
	// .globl	_Z11initMatCudaPffi
.visible .entry _Z11initMatCudaPffi(
	.param .u64 .ptr .align 1 _Z11initMatCudaPffi_param_0,
	.param .f32 _Z11initMatCudaPffi_param_1,
	.param .u32 _Z11initMatCudaPffi_param_2
)
{
	.reg .pred 	%p<2>;
	.reg .b32 	%r<18>;
	.reg .b32 	%f<2>;
	.reg .b64 	%rd<5>;

	ld.param.u64 	%rd1, [_Z11initMatCudaPffi_param_0];
	ld.param.f32 	%f1, [_Z11initMatCudaPffi_param_1];
	ld.param.u32 	%r2, [_Z11initMatCudaPffi_param_2];
	mov.u32 	%r3, %ctaid.z;
	mov.u32 	%r4, %nctaid.x;
	mov.u32 	%r5, %nctaid.y;
	mov.u32 	%r6, %ctaid.y;
	mov.u32 	%r7, %ctaid.x;
	mad.lo.s32 	%r8, %r3, %r5, %r6;
	mad.lo.s32 	%r9, %r8, %r4, %r7;
	mov.u32 	%r10, %tid.z;
	mov.u32 	%r11, %ntid.x;
	mov.u32 	%r12, %ntid.y;
	mov.u32 	%r13, %tid.y;
	mov.u32 	%r14, %tid.x;
	mov.u32 	%r15, %ntid.z;
	mad.lo.s32 	%r16, %r9, %r15, %r10;
	mad.lo.s32 	%r17, %r16, %r12, %r13;
	mad.lo.s32 	%r1, %r17, %r11, %r14;
	setp.ge.s32 	%p1, %r1, %r2;
	@%p1 bra 	$L__BB1_2;
	cvta.to.global.u64 	%rd2, %rd1;
	mul.wide.s32 	%rd3, %r1, 4;
	add.s64 	%rd4, %rd2, %rd3;
	st.global.f32 	[%rd4], %f1;
$L__BB1_2:
	ret;

}
	// .globl	_Z14copyMatrixCudaPfS_ii
.visible .entry _Z14copyMatrixCudaPfS_ii(
	.param .u64 .ptr .align 1 _Z14copyMatrixCudaPfS_ii_param_0,
	.param .u64 .ptr .align 1 _Z14copyMatrixCudaPfS_ii_param_1,
	.param .u32 _Z14copyMatrixCudaPfS_ii_param_2,
	.param .u32 _Z14copyMatrixCudaPfS_ii_param_3
)
{
	.reg .pred 	%p<2>;
	.reg .b32 	%r<20>;
	.reg .b32 	%f<2>;
	.reg .b64 	%rd<8>;

	ld.param.u64 	%rd1, [_Z14copyMatrixCudaPfS_ii_param_0];
	ld.param.u64 	%rd2, [_Z14copyMatrixCudaPfS_ii_param_1];
	ld.param.u32 	%r2, [_Z14copyMatrixCudaPfS_ii_param_2];
	ld.param.u32 	%r3, [_Z14copyMatrixCudaPfS_ii_param_3];
	mov.u32 	%r4, %ctaid.z;
	mov.u32 	%r5, %nctaid.x;
	mov.u32 	%r6, %nctaid.y;
	mov.u32 	%r7, %ctaid.y;
	mov.u32 	%r8, %ctaid.x;
	mad.lo.s32 	%r9, %r4, %r6, %r7;
	mad.lo.s32 	%r10, %r9, %r5, %r8;
	mov.u32 	%r11, %tid.z;
	mov.u32 	%r12, %ntid.x;
	mov.u32 	%r13, %ntid.y;
	mov.u32 	%r14, %tid.y;
	mov.u32 	%r15, %tid.x;
	mov.u32 	%r16, %ntid.z;
	mad.lo.s32 	%r17, %r10, %r16, %r11;
	mad.lo.s32 	%r18, %r17, %r13, %r14;
	mad.lo.s32 	%r1, %r18, %r12, %r15;
	mul.lo.s32 	%r19, %r3, %r2;
	setp.ge.s32 	%p1, %r1, %r19;
	@%p1 bra 	$L__BB2_2;
	cvta.to.global.u64 	%rd3, %rd2;
	cvta.to.global.u64 	%rd4, %rd1;
	mul.wide.s32 	%rd5, %r1, 4;
	add.s64 	%rd6, %rd3, %rd5;
	ld.global.f32 	%f1, [%rd6];
	add.s64 	%rd7, %rd4, %rd5;
	st.global.f32 	[%rd7], %f1;
$L__BB2_2:
	ret;

}
	// .globl	_Z13transposeCudaPfS_ii
.visible .entry _Z13transposeCudaPfS_ii(
	.param .u64 .ptr .align 1 _Z13transposeCudaPfS_ii_param_0,
	.param .u64 .ptr .align 1 _Z13transposeCudaPfS_ii_param_1,
	.param .u32 _Z13transposeCudaPfS_ii_param_2,
	.param .u32 _Z13transposeCudaPfS_ii_param_3
)
{
	.reg .pred 	%p<4>;
	.reg .b32 	%r<15>;
	.reg .b32 	%f<2>;
	.reg .b64 	%rd<9>;

	ld.param.u64 	%rd1, [_Z13transposeCudaPfS_ii_param_0];
	ld.param.u64 	%rd2, [_Z13transposeCudaPfS_ii_param_1];
	ld.param.u32 	%r3, [_Z13transposeCudaPfS_ii_param_2];
	ld.param.u32 	%r5, [_Z13transposeCudaPfS_ii_param_3];
	mov.u32 	%r6, %ctaid.x;
	mov.u32 	%r7, %ntid.x;
	mov.u32 	%r8, %tid.x;
	mad.lo.s32 	%r1, %r6, %r7, %r8;
	mov.u32 	%r9, %ctaid.y;
	mov.u32 	%r10, %ntid.y;
	mov.u32 	%r11, %tid.y;
	mad.lo.s32 	%r12, %r9, %r10, %r11;
	setp.ge.s32 	%p1, %r1, %r3;
	setp.ge.s32 	%p2, %r12, %r5;
	or.pred  	%p3, %p1, %p2;
	@%p3 bra 	$L__BB3_2;
	cvta.to.global.u64 	%rd3, %rd2;
	cvta.to.global.u64 	%rd4, %rd1;
	mad.lo.s32 	%r13, %r5, %r1, %r12;
	mul.wide.s32 	%rd5, %r13, 4;
	add.s64 	%rd6, %rd3, %rd5;
	ld.global.f32 	%f1, [%rd6];
	mad.lo.s32 	%r14, %r3, %r12, %r1;
	mul.wide.s32 	%rd7, %r14, 4;
	add.s64 	%rd8, %rd4, %rd7;
	st.global.f32 	[%rd8], %f1;
$L__BB3_2:
	ret;

}
	// .globl	_Z18matrixMultiplyCudaPfS_S_iii
.visible .entry _Z18matrixMultiplyCudaPfS_S_iii(
	.param .u64 .ptr .align 1 _Z18matrixMultiplyCudaPfS_S_iii_param_0,
	.param .u64 .ptr .align 1 _Z18matrixMultiplyCudaPfS_S_iii_param_1,
	.param .u64 .ptr .align 1 _Z18matrixMultiplyCudaPfS_S_iii_param_2,
	.param .u32 _Z18matrixMultiplyCudaPfS_S_iii_param_3,
	.param .u32 _Z18matrixMultiplyCudaPfS_S_iii_param_4,
	.param .u32 _Z18matrixMultiplyCudaPfS_S_iii_param_5
)
{
	.reg .pred 	%p<13>;
	.reg .b32 	%r<46>;
	.reg .b32 	%f<68>;
	.reg .b64 	%rd<40>;

	ld.param.u64 	%rd4, [_Z18matrixMultiplyCudaPfS_S_iii_param_0];
	ld.param.u64 	%rd5, [_Z18matrixMultiplyCudaPfS_S_iii_param_1];
	ld.param.u64 	%rd6, [_Z18matrixMultiplyCudaPfS_S_iii_param_2];
	ld.param.u32 	%r22, [_Z18matrixMultiplyCudaPfS_S_iii_param_3];
	ld.param.u32 	%r20, [_Z18matrixMultiplyCudaPfS_S_iii_param_4];
	ld.param.u32 	%r23, [_Z18matrixMultiplyCudaPfS_S_iii_param_5];
	cvta.to.global.u64 	%rd1, %rd6;
	cvta.to.global.u64 	%rd2, %rd5;
	mov.u32 	%r24, %ctaid.x;
	mov.u32 	%r25, %ntid.x;
	mov.u32 	%r26, %tid.x;
	mad.lo.s32 	%r1, %r24, %r25, %r26;
	mov.u32 	%r27, %ctaid.y;
	mov.u32 	%r28, %ntid.y;
	mov.u32 	%r29, %tid.y;
	mad.lo.s32 	%r30, %r27, %r28, %r29;
	setp.ge.s32 	%p1, %r1, %r22;
	setp.ge.s32 	%p2, %r30, %r23;
	or.pred  	%p3, %p1, %p2;
	@%p3 bra 	$L__BB4_14;
	setp.lt.s32 	%p4, %r20, 1;
	mov.f32 	%f67, 0f00000000;
	@%p4 bra 	$L__BB4_13;
	mul.lo.s32 	%r3, %r20, %r1;
	and.b32  	%r4, %r20, 7;
	setp.lt.u32 	%p5, %r20, 8;
	mov.f32 	%f67, 0f00000000;
	mov.b32 	%r44, 0;
	@%p5 bra 	$L__BB4_5;
	and.b32  	%r44, %r20, 2147483640;
	neg.s32 	%r42, %r44;
	shl.b32 	%r7, %r23, 3;
	add.s64 	%rd3, %rd2, 16;
	mov.f32 	%f67, 0f00000000;
	mul.wide.s32 	%rd11, %r23, 4;
	mov.u32 	%r40, %r3;
	mov.u32 	%r41, %r30;
$L__BB4_4:
	.pragma "nounroll";
	mul.wide.s32 	%rd7, %r40, 4;
	add.s64 	%rd8, %rd3, %rd7;
	ld.global.f32 	%f17, [%rd8+-16];
	mul.wide.s32 	%rd9, %r41, 4;
	add.s64 	%rd10, %rd1, %rd9;
	ld.global.f32 	%f18, [%rd10];
	fma.rn.f32 	%f19, %f17, %f18, %f67;
	ld.global.f32 	%f20, [%rd8+-12];
	add.s64 	%rd12, %rd10, %rd11;
	ld.global.f32 	%f21, [%rd12];
	fma.rn.f32 	%f22, %f20, %f21, %f19;
	ld.global.f32 	%f23, [%rd8+-8];
	add.s64 	%rd13, %rd12, %rd11;
	ld.global.f32 	%f24, [%rd13];
	fma.rn.f32 	%f25, %f23, %f24, %f22;
	ld.global.f32 	%f26, [%rd8+-4];
	add.s64 	%rd14, %rd13, %rd11;
	ld.global.f32 	%f27, [%rd14];
	fma.rn.f32 	%f28, %f26, %f27, %f25;
	ld.global.f32 	%f29, [%rd8];
	add.s64 	%rd15, %rd14, %rd11;
	ld.global.f32 	%f30, [%rd15];
	fma.rn.f32 	%f31, %f29, %f30, %f28;
	ld.global.f32 	%f32, [%rd8+4];
	add.s64 	%rd16, %rd15, %rd11;
	ld.global.f32 	%f33, [%rd16];
	fma.rn.f32 	%f34, %f32, %f33, %f31;
	ld.global.f32 	%f35, [%rd8+8];
	add.s64 	%rd17, %rd16, %rd11;
	ld.global.f32 	%f36, [%rd17];
	fma.rn.f32 	%f37, %f35, %f36, %f34;
	ld.global.f32 	%f38, [%rd8+12];
	add.s64 	%rd18, %rd17, %rd11;
	ld.global.f32 	%f39, [%rd18];
	fma.rn.f32 	%f67, %f38, %f39, %f37;
	add.s32 	%r42, %r42, 8;
	add.s32 	%r41, %r41, %r7;
	add.s32 	%r40, %r40, 8;
	setp.ne.s32 	%p6, %r42, 0;
	@%p6 bra 	$L__BB4_4;
$L__BB4_5:
	setp.eq.s32 	%p7, %r4, 0;
	@%p7 bra 	$L__BB4_13;
	and.b32  	%r15, %r20, 3;
	setp.lt.u32 	%p8, %r4, 4;
	@%p8 bra 	$L__BB4_8;
	add.s32 	%r32, %r44, %r3;
	mul.wide.s32 	%rd19, %r32, 4;
	add.s64 	%rd20, %rd2, %rd19;
	ld.global.f32 	%f41, [%rd20];
	mad.lo.s32 	%r33, %r44, %r23, %r30;
	mul.wide.s32 	%rd21, %r33, 4;
	add.s64 	%rd22, %rd1, %rd21;
	ld.global.f32 	%f42, [%rd22];
	fma.rn.f32 	%f43, %f41, %f42, %f67;
	ld.global.f32 	%f44, [%rd20+4];
	mul.wide.s32 	%rd23, %r23, 4;
	add.s64 	%rd24, %rd22, %rd23;
	ld.global.f32 	%f45, [%rd24];
	fma.rn.f32 	%f46, %f44, %f45, %f43;
	ld.global.f32 	%f47, [%rd20+8];
	add.s64 	%rd25, %rd24, %rd23;
	ld.global.f32 	%f48, [%rd25];
	fma.rn.f32 	%f49, %f47, %f48, %f46;
	ld.global.f32 	%f50, [%rd20+12];
	add.s64 	%rd26, %rd25, %rd23;
	ld.global.f32 	%f51, [%rd26];
	fma.rn.f32 	%f67, %f50, %f51, %f49;
	add.s32 	%r44, %r44, 4;
$L__BB4_8:
	setp.eq.s32 	%p9, %r15, 0;
	@%p9 bra 	$L__BB4_13;
	setp.eq.s32 	%p10, %r15, 1;
	@%p10 bra 	$L__BB4_11;
	add.s32 	%r34, %r44, %r3;
	mul.wide.s32 	%rd27, %r34, 4;
	add.s64 	%rd28, %rd2, %rd27;
	ld.global.f32 	%f53, [%rd28];
	mad.lo.s32 	%r35, %r44, %r23, %r30;
	mul.wide.s32 	%rd29, %r35, 4;
	add.s64 	%rd30, %rd1, %rd29;
	ld.global.f32 	%f54, [%rd30];
	fma.rn.f32 	%f55, %f53, %f54, %f67;
	ld.global.f32 	%f56, [%rd28+4];
	mul.wide.s32 	%rd31, %r23, 4;
	add.s64 	%rd32, %rd30, %rd31;
	ld.global.f32 	%f57, [%rd32];
	fma.rn.f32 	%f67, %f56, %f57, %f55;
	add.s32 	%r44, %r44, 2;
$L__BB4_11:
	and.b32  	%r36, %r20, 1;
	setp.eq.b32 	%p11, %r36, 1;
	not.pred 	%p12, %p11;
	@%p12 bra 	$L__BB4_13;
	add.s32 	%r37, %r44, %r3;
	mul.wide.s32 	%rd33, %r37, 4;
	add.s64 	%rd34, %rd2, %rd33;
	ld.global.f32 	%f58, [%rd34];
	mad.lo.s32 	%r38, %r44, %r23, %r30;
	mul.wide.s32 	%rd35, %r38, 4;
	add.s64 	%rd36, %rd1, %rd35;
	ld.global.f32 	%f59, [%rd36];
	fma.rn.f32 	%f67, %f58, %f59, %f67;
$L__BB4_13:
	mad.lo.s32 	%r39, %r23, %r1, %r30;
	cvta.to.global.u64 	%rd37, %rd4;
	mul.wide.s32 	%rd38, %r39, 4;
	add.s64 	%rd39, %rd37, %rd38;
	st.global.f32 	[%rd39], %f67;
$L__BB4_14:
	ret;

}
	// .globl	_Z13matrixAddCudaPfS_fii
.visible .entry _Z13matrixAddCudaPfS_fii(
	.param .u64 .ptr .align 1 _Z13matrixAddCudaPfS_fii_param_0,
	.param .u64 .ptr .align 1 _Z13matrixAddCudaPfS_fii_param_1,
	.param .f32 _Z13matrixAddCudaPfS_fii_param_2,
	.param .u32 _Z13matrixAddCudaPfS_fii_param_3,
	.param .u32 _Z13matrixAddCudaPfS_fii_param_4
)
{
	.reg .pred 	%p<2>;
	.reg .b32 	%r<20>;
	.reg .b32 	%f<5>;
	.reg .b64 	%rd<8>;

	ld.param.u64 	%rd1, [_Z13matrixAddCudaPfS_fii_param_0];
	ld.param.u64 	%rd2, [_Z13matrixAddCudaPfS_fii_param_1];
	ld.param.f32 	%f1, [_Z13matrixAddCudaPfS_fii_param_2];
	ld.param.u32 	%r2, [_Z13matrixAddCudaPfS_fii_param_3];
	ld.param.u32 	%r3, [_Z13matrixAddCudaPfS_fii_param_4];
	mov.u32 	%r4, %ctaid.z;
	mov.u32 	%r5, %nctaid.x;
	mov.u32 	%r6, %nctaid.y;
	mov.u32 	%r7, %ctaid.y;
	mov.u32 	%r8, %ctaid.x;
	mad.lo.s32 	%r9, %r4, %r6, %r7;
	mad.lo.s32 	%r10, %r9, %r5, %r8;
	mov.u32 	%r11, %tid.z;
	mov.u32 	%r12, %ntid.x;
	mov.u32 	%r13, %ntid.y;
	mov.u32 	%r14, %tid.y;
	mov.u32 	%r15, %tid.x;
	mov.u32 	%r16, %ntid.z;
	mad.lo.s32 	%r17, %r10, %r16, %r11;
	mad.lo.s32 	%r18, %r17, %r13, %r14;
	mad.lo.s32 	%r1, %r18, %r12, %r15;
	mul.lo.s32 	%r19, %r3, %r2;
	setp.ge.s32 	%p1, %r1, %r19;
	@%p1 bra 	$L__BB5_2;
	cvta.to.global.u64 	%rd3, %rd2;
	cvta.to.global.u64 	%rd4, %rd1;
	mul.wide.s32 	%rd5, %r1, 4;
	add.s64 	%rd6, %rd3, %rd5;
	ld.global.f32 	%f2, [%rd6];
	add.s64 	%rd7, %rd4, %rd5;
	ld.global.f32 	%f3, [%rd7];
	fma.rn.f32 	%f4, %f1, %f2, %f3;
	st.global.f32 	[%rd7], %f4;
$L__BB5_2:
	ret;

}
	// .globl	_Z16negateMatrixCudaPfii
.visible .entry _Z16negateMatrixCudaPfii(
	.param .u64 .ptr .align 1 _Z16negateMatrixCudaPfii_param_0,
	.param .u32 _Z16negateMatrixCudaPfii_param_1,
	.param .u32 _Z16negateMatrixCudaPfii_param_2
)
{
	.reg .pred 	%p<2>;
	.reg .b32 	%r<20>;
	.reg .b32 	%f<3>;
	.reg .b64 	%rd<5>;

	ld.param.u64 	%rd1, [_Z16negateMatrixCudaPfii_param_0];
	ld.param.u32 	%r2, [_Z16negateMatrixCudaPfii_param_1];
	ld.param.u32 	%r3, [_Z16negateMatrixCudaPfii_param_2];
	mov.u32 	%r4, %ctaid.z;
	mov.u32 	%r5, %nctaid.x;
	mov.u32 	%r6, %nctaid.y;
	mov.u32 	%r7, %ctaid.y;
	mov.u32 	%r8, %ctaid.x;
	mad.lo.s32 	%r9, %r4, %r6, %r7;
	mad.lo.s32 	%r10, %r9, %r5, %r8;
	mov.u32 	%r11, %tid.z;
	mov.u32 	%r12, %ntid.x;
	mov.u32 	%r13, %ntid.y;
	mov.u32 	%r14, %tid.y;
	mov.u32 	%r15, %tid.x;
	mov.u32 	%r16, %ntid.z;
	mad.lo.s32 	%r17, %r10, %r16, %r11;
	mad.lo.s32 	%r18, %r17, %r13, %r14;
	mad.lo.s32 	%r1, %r18, %r12, %r15;
	mul.lo.s32 	%r19, %r3, %r2;
	setp.ge.s32 	%p1, %r1, %r19;
	@%p1 bra 	$L__BB6_2;
	cvta.to.global.u64 	%rd2, %rd1;
	mul.wide.s32 	%rd3, %r1, 4;
	add.s64 	%rd4, %rd2, %rd3;
	ld.global.f32 	%f1, [%rd4];
	neg.f32 	%f2, %f1;
	st.global.f32 	[%rd4], %f2;
$L__BB6_2:
	ret;

}
	// .globl	_Z13matrixPosCudaPfS_ii
.visible .entry _Z13matrixPosCudaPfS_ii(
	.param .u64 .ptr .align 1 _Z13matrixPosCudaPfS_ii_param_0,
	.param .u64 .ptr .align 1 _Z13matrixPosCudaPfS_ii_param_1,
	.param .u32 _Z13matrixPosCudaPfS_ii_param_2,
	.param .u32 _Z13matrixPosCudaPfS_ii_param_3
)
{
	.reg .pred 	%p<2>;
	.reg .b32 	%r<20>;
	.reg .b32 	%f<3>;
	.reg .b64 	%rd<8>;

	ld.param.u64 	%rd1, [_Z13matrixPosCudaPfS_ii_param_0];
	ld.param.u64 	%rd2, [_Z13matrixPosCudaPfS_ii_param_1];
	ld.param.u32 	%r2, [_Z13matrixPosCudaPfS_ii_param_2];
	ld.param.u32 	%r3, [_Z13matrixPosCudaPfS_ii_param_3];
	mov.u32 	%r4, %ctaid.z;
	mov.u32 	%r5, %nctaid.x;
	mov.u32 	%r6, %nctaid.y;
	mov.u32 	%r7, %ctaid.y;
	mov.u32 	%r8, %ctaid.x;
	mad.lo.s32 	%r9, %r4, %r6, %r7;
	mad.lo.s32 	%r10, %r9, %r5, %r8;
	mov.u32 	%r11, %tid.z;
	mov.u32 	%r12, %ntid.x;
	mov.u32 	%r13, %ntid.y;
	mov.u32 	%r14, %tid.y;
	mov.u32 	%r15, %tid.x;
	mov.u32 	%r16, %ntid.z;
	mad.lo.s32 	%r17, %r10, %r16, %r11;
	mad.lo.s32 	%r18, %r17, %r13, %r14;
	mad.lo.s32 	%r1, %r18, %r12, %r15;
	mul.lo.s32 	%r19, %r3, %r2;
	setp.ge.s32 	%p1, %r1, %r19;
	@%p1 bra 	$L__BB7_2;
	cvta.to.global.u64 	%rd3, %rd2;
	cvta.to.global.u64 	%rd4, %rd1;
	mul.wide.s32 	%rd5, %r1, 4;
	add.s64 	%rd6, %rd3, %rd5;
	ld.global.f32 	%f1, [%rd6];
	max.f32 	%f2, %f1, 0f00000000;
	add.s64 	%rd7, %rd4, %rd5;
	st.global.f32 	[%rd7], %f2;
$L__BB7_2:
	ret;

}
	// .globl	_Z13matrixNegCudaPfS_ii
.visible .entry _Z13matrixNegCudaPfS_ii(
	.param .u64 .ptr .align 1 _Z13matrixNegCudaPfS_ii_param_0,
	.param .u64 .ptr .align 1 _Z13matrixNegCudaPfS_ii_param_1,
	.param .u32 _Z13matrixNegCudaPfS_ii_param_2,
	.param .u32 _Z13matrixNegCudaPfS_ii_param_3
)
{
	.reg .pred 	%p<2>;
	.reg .b32 	%r<20>;
	.reg .b32 	%f<4>;
	.reg .b64 	%rd<8>;

	ld.param.u64 	%rd1, [_Z13matrixNegCudaPfS_ii_param_0];
	ld.param.u64 	%rd2, [_Z13matrixNegCudaPfS_ii_param_1];
	ld.param.u32 	%r2, [_Z13matrixNegCudaPfS_ii_param_2];
	ld.param.u32 	%r3, [_Z13matrixNegCudaPfS_ii_param_3];
	mov.u32 	%r4, %ctaid.z;
	mov.u32 	%r5, %nctaid.x;
	mov.u32 	%r6, %nctaid.y;
	mov.u32 	%r7, %ctaid.y;
	mov.u32 	%r8, %ctaid.x;
	mad.lo.s32 	%r9, %r4, %r6, %r7;
	mad.lo.s32 	%r10, %r9, %r5, %r8;
	mov.u32 	%r11, %tid.z;
	mov.u32 	%r12, %ntid.x;
	mov.u32 	%r13, %ntid.y;
	mov.u32 	%r14, %tid.y;
	mov.u32 	%r15, %tid.x;
	mov.u32 	%r16, %ntid.z;
	mad.lo.s32 	%r17, %r10, %r16, %r11;
	mad.lo.s32 	%r18, %r17, %r13, %r14;
	mad.lo.s32 	%r1, %r18, %r12, %r15;
	mul.lo.s32 	%r19, %r3, %r2;
	setp.ge.s32 	%p1, %r1, %r19;
	@%p1 bra 	$L__BB8_2;
	cvta.to.global.u64 	%rd3, %rd2;
	cvta.to.global.u64 	%rd4, %rd1;
	mul.wide.s32 	%rd5, %r1, 4;
	add.s64 	%rd6, %rd3, %rd5;
	ld.global.f32 	%f1, [%rd6];
	neg.f32 	%f2, %f1;
	max.f32 	%f3, %f2, 0f00000000;
	add.s64 	%rd7, %rd4, %rd5;
	st.global.f32 	[%rd7], %f3;
$L__BB8_2:
	ret;

}
	// .globl	_Z15diagonalAddCudaPfS_i
.visible .entry _Z15diagonalAddCudaPfS_i(
	.param .u64 .ptr .align 1 _Z15diagonalAddCudaPfS_i_param_0,
	.param .u64 .ptr .align 1 _Z15diagonalAddCudaPfS_i_param_1,
	.param .u32 _Z15diagonalAddCudaPfS_i_param_2
)
{
	.reg .pred 	%p<2>;
	.reg .b32 	%r<19>;
	.reg .b32 	%f<3>;
	.reg .b64 	%rd<9>;

	ld.param.u64 	%rd1, [_Z15diagonalAddCudaPfS_i_param_0];
	ld.param.u64 	%rd2, [_Z15diagonalAddCudaPfS_i_param_1];
	ld.param.u32 	%r2, [_Z15diagonalAddCudaPfS_i_param_2];
	mov.u32 	%r3, %ctaid.z;
	mov.u32 	%r4, %nctaid.x;
	mov.u32 	%r5, %nctaid.y;
	mov.u32 	%r6, %ctaid.y;
	mov.u32 	%r7, %ctaid.x;
	mad.lo.s32 	%r8, %r3, %r5, %r6;
	mad.lo.s32 	%r9, %r8, %r4, %r7;
	mov.u32 	%r10, %tid.z;
	mov.u32 	%r11, %ntid.x;
	mov.u32 	%r12, %ntid.y;
	mov.u32 	%r13, %tid.y;
	mov.u32 	%r14, %tid.x;
	mov.u32 	%r15, %ntid.z;
	mad.lo.s32 	%r16, %r9, %r15, %r10;
	mad.lo.s32 	%r17, %r16, %r12, %r13;
	mad.lo.s32 	%r1, %r17, %r11, %r14;
	setp.ge.s32 	%p1, %r1, %r2;
	@%p1 bra 	$L__BB9_2;
	cvta.to.global.u64 	%rd3, %rd2;
	cvta.to.global.u64 	%rd4, %rd1;
	mul.wide.s32 	%rd5, %r1, 4;
	add.s64 	%rd6, %rd3, %rd5;
	ld.global.f32 	%f1, [%rd6];
	max.f32 	%f2, %f1, 0f40A00000;
	mad.lo.s32 	%r18, %r1, %r2, %r1;
	mul.wide.s32 	%rd7, %r18, 4;
	add.s64 	%rd8, %rd4, %rd7;
	st.global.f32 	[%rd8], %f2;
$L__BB9_2:
	ret;

}
	// .globl	_Z11compareCudaPfS_Pii
.visible .entry _Z11compareCudaPfS_Pii(
	.param .u64 .ptr .align 1 _Z11compareCudaPfS_Pii_param_0,
	.param .u64 .ptr .align 1 _Z11compareCudaPfS_Pii_param_1,
	.param .u64 .ptr .align 1 _Z11compareCudaPfS_Pii_param_2,
	.param .u32 _Z11compareCudaPfS_Pii_param_3
)
{
	.reg .pred 	%p<3>;
	.reg .b32 	%r<19>;
	.reg .b32 	%f<6>;
	.reg .b64 	%rd<10>;
	.reg .b64 	%fd<3>;

	ld.param.u64 	%rd1, [_Z11compareCudaPfS_Pii_param_0];
	ld.param.u64 	%rd2, [_Z11compareCudaPfS_Pii_param_1];
	ld.param.u64 	%rd3, [_Z11compareCudaPfS_Pii_param_2];
	ld.param.u32 	%r2, [_Z11compareCudaPfS_Pii_param_3];
	mov.u32 	%r3, %ctaid.z;
	mov.u32 	%r4, %nctaid.x;
	mov.u32 	%r5, %nctaid.y;
	mov.u32 	%r6, %ctaid.y;
	mov.u32 	%r7, %ctaid.x;
	mad.lo.s32 	%r8, %r3, %r5, %r6;
	mad.lo.s32 	%r9, %r8, %r4, %r7;
	mov.u32 	%r10, %tid.z;
	mov.u32 	%r11, %ntid.x;
	mov.u32 	%r12, %ntid.y;
	mov.u32 	%r13, %tid.y;
	mov.u32 	%r14, %tid.x;
	mov.u32 	%r15, %ntid.z;
	mad.lo.s32 	%r16, %r9, %r15, %r10;
	mad.lo.s32 	%r17, %r16, %r12, %r13;
	mad.lo.s32 	%r1, %r17, %r11, %r14;
	setp.ge.s32 	%p1, %r1, %r2;
	@%p1 bra 	$L__BB10_3;
	cvta.to.global.u64 	%rd4, %rd1;
	cvta.to.global.u64 	%rd5, %rd2;
	mul.wide.s32 	%rd6, %r1, 4;
	add.s64 	%rd7, %rd4, %rd6;
	ld.global.f32 	%f1, [%rd7];
	add.s64 	%rd8, %rd5, %rd6;
	ld.global.f32 	%f2, [%rd8];
	cvt.f64.f32 	%fd1, %f2;
	mul.f64 	%fd2, %fd1, 0d3EB0C6F7A0B5ED8D;
	cvt.rn.f32.f64 	%f3, %fd2;
	max.f32 	%f4, %f3, 0f358637BD;
	add.f32 	%f5, %f2, %f4;
	setp.leu.f32 	%p2, %f1, %f5;
	@%p2 bra 	$L__BB10_3;
	cvta.to.global.u64 	%rd9, %rd3;
	mov.b32 	%r18, 0;
	st.global.u32 	[%rd9], %r18;
$L__BB10_3:
	ret;

}
	// .globl	_Z8updYCudaPfS_S_S_i
.visible .entry _Z8updYCudaPfS_S_S_i(
	.param .u64 .ptr .align 1 _Z8updYCudaPfS_S_S_i_param_0,
	.param .u64 .ptr .align 1 _Z8updYCudaPfS_S_S_i_param_1,
	.param .u64 .ptr .align 1 _Z8updYCudaPfS_S_S_i_param_2,
	.param .u64 .ptr .align 1 _Z8updYCudaPfS_S_S_i_param_3,
	.param .u32 _Z8updYCudaPfS_S_S_i_param_4
)
{
	.reg .pred 	%p<2>;
	.reg .b32 	%r<18>;
	.reg .b32 	%f<6>;
	.reg .b64 	%rd<14>;

	ld.param.u64 	%rd1, [_Z8updYCudaPfS_S_S_i_param_0];
	ld.param.u64 	%rd2, [_Z8updYCudaPfS_S_S_i_param_1];
	ld.param.u64 	%rd3, [_Z8updYCudaPfS_S_S_i_param_2];
	ld.param.u64 	%rd4, [_Z8updYCudaPfS_S_S_i_param_3];
	ld.param.u32 	%r2, [_Z8updYCudaPfS_S_S_i_param_4];
	mov.u32 	%r3, %ctaid.z;
	mov.u32 	%r4, %nctaid.x;
	mov.u32 	%r5, %nctaid.y;
	mov.u32 	%r6, %ctaid.y;
	mov.u32 	%r7, %ctaid.x;
	mad.lo.s32 	%r8, %r3, %r5, %r6;
	mad.lo.s32 	%r9, %r8, %r4, %r7;
	mov.u32 	%r10, %tid.z;
	mov.u32 	%r11, %ntid.x;
	mov.u32 	%r12, %ntid.y;
	mov.u32 	%r13, %tid.y;
	mov.u32 	%r14, %tid.x;
	mov.u32 	%r15, %ntid.z;
	mad.lo.s32 	%r16, %r9, %r15, %r10;
	mad.lo.s32 	%r17, %r16, %r12, %r13;
	mad.lo.s32 	%r1, %r17, %r11, %r14;
	setp.ge.s32 	%p1, %r1, %r2;
	@%p1 bra 	$L__BB11_2;
	cvta.to.global.u64 	%rd5, %rd2;
	cvta.to.global.u64 	%rd6, %rd3;
	cvta.to.global.u64 	%rd7, %rd4;
	cvta.to.global.u64 	%rd8, %rd1;
	mul.wide.s32 	%rd9, %r1, 4;
	add.s64 	%rd10, %rd5, %rd9;
	ld.global.f32 	%f1, [%rd10];
	add.s64 	%rd11, %rd6, %rd9;
	ld.global.f32 	%f2, [%rd11];
	div.rn.f32 	%f3, %f1, %f2;
	add.s64 	%rd12, %rd7, %rd9;
	ld.global.f32 	%f4, [%rd12];
	mul.f32 	%f5, %f3, %f4;
	add.s64 	%rd13, %rd8, %rd9;
	st.global.f32 	[%rd13], %f5;
$L__BB11_2:
	ret;

}


// ===== COMPILED SASS (sm_100) =====

	.target	sm_100

	.elftype	@"ET_EXEC"


//--------------------- .note.nv.tkinfo           --------------------------
	.section	.note.nv.tkinfo,"",@"SHT_NOTE"
	.sectionflags	@"SHF_NOTE_NV_TKINFO"
	.tkinfo
        /*0018*/ 	.word	0x00000002
        /*0030*/ 	.string	""
        /*0030*/ 	.string	"ptxas"
        /*0030*/ 	.string	"Cuda compilation tools, release 13.0, V13.0.88"
        /*0030*/ 	.string	"Build cuda_13.0.r13.0/compiler.36424714_0"
        /*0030*/ 	.string	"-arch sm_100 -m 64 "



//--------------------- .note.nv.cuinfo           --------------------------
	.section	.note.nv.cuinfo,"",@"SHT_NOTE"
	.sectionflags	@"SHF_NOTE_NV_CUINFO"
        /*0018*/ 	.short	0x0002
        /*001a*/ 	.short	0x0064
        /*001c*/ 	.short	0x0082
	.zero		2


//--------------------- .nv.info                  --------------------------
	.section	.nv.info,"",@"SHT_CUDA_INFO"
	.align	4


	//----- nvinfo : EIATTR_REGCOUNT
	.align		4
        /*0000*/ 	.byte	0x04, 0x2f
        /*0002*/ 	.short	(.L_4 - .L_3)
	.align		4
.L_3:
        /*0004*/ 	.word	index@(_Z8printMatPfii)
        /*0008*/ 	.word	0x00000022


	//----- nvinfo : EIATTR_FRAME_SIZE
	.align		4
.L_4:
        /*000c*/ 	.byte	0x04, 0x11
        /*000e*/ 	.short	(.L_6 - .L_5)
	.align		4
.L_5:
        /*0010*/ 	.word	index@(_Z8printMatPfii)
        /*0014*/ 	.word	0x00000008


	//----- nvinfo : EIATTR_REGCOUNT
	.align		4
.L_6:
        /*0018*/ 	.byte	0x04, 0x2f
        /*001a*/ 	.short	(.L_8 - .L_7)
	.align		4
.L_7:
        /*001c*/ 	.word	index@(_Z11initMatCudaPffi)
        /*0020*/ 	.word	0x0000000a


	//----- nvinfo : EIATTR_FRAME_SIZE
	.align		4
.L_8:
        /*0024*/ 	.byte	0x04, 0x11
        /*0026*/ 	.short	(.L_10 - .L_9)
	.align		4
.L_9:
        /*0028*/ 	.word	index@(_Z11initMatCudaPffi)
        /*002c*/ 	.word	0x00000000


	//----- nvinfo : EIATTR_REGCOUNT
	.align		4
.L_10:
        /*0030*/ 	.byte	0x04, 0x2f
        /*0032*/ 	.short	(.L_12 - .L_11)
	.align		4
.L_11:
        /*0034*/ 	.word	index@(_Z14copyMatrixCudaPfS_ii)
        /*0038*/ 	.word	0x0000000a


	//----- nvinfo : EIATTR_FRAME_SIZE
	.align		4
.L_12:
        /*003c*/ 	.byte	0x04, 0x11
        /*003e*/ 	.short	(.L_14 - .L_13)
	.align		4
.L_13:
        /*0040*/ 	.word	index@(_Z14copyMatrixCudaPfS_ii)
        /*0044*/ 	.word	0x00000000


	//----- nvinfo : EIATTR_REGCOUNT
	.align		4
.L_14:
        /*0048*/ 	.byte	0x04, 0x2f
        /*004a*/ 	.short	(.L_16 - .L_15)
	.align		4
.L_15:
        /*004c*/ 	.word	index@(_Z13transposeCudaPfS_ii)
        /*0050*/ 	.word	0x0000000a


	//----- nvinfo : EIATTR_FRAME_SIZE
	.align		4
.L_16:
        /*0054*/ 	.byte	0x04, 0x11
        /*0056*/ 	.short	(.L_18 - .L_17)
	.align		4
.L_17:
        /*0058*/ 	.word	index@(_Z13transposeCudaPfS_ii)
        /*005c*/ 	.word	0x00000000


	//----- nvinfo : EIATTR_REGCOUNT
	.align		4
.L_18:
        /*0060*/ 	.byte	0x04, 0x2f
        /*0062*/ 	.short	(.L_20 - .L_19)
	.align		4
.L_19:
        /*0064*/ 	.word	index@(_Z18matrixMultiplyCudaPfS_S_iii)
        /*0068*/ 	.word	0x00000020


	//----- nvinfo : EIATTR_FRAME_SIZE
	.align		4
.L_20:
        /*006c*/ 	.byte	0x04, 0x11
        /*006e*/ 	.short	(.L_22 - .L_21)
	.align		4
.L_21:
        /*0070*/ 	.word	index@(_Z18matrixMultiplyCudaPfS_S_iii)
        /*0074*/ 	.word	0x00000000


	//----- nvinfo : EIATTR_REGCOUNT
	.align		4
.L_22:
        /*0078*/ 	.byte	0x04, 0x2f
        /*007a*/ 	.short	(.L_24 - .L_23)
	.align		4
.L_23:
        /*007c*/ 	.word	index@(_Z13matrixAddCudaPfS_fii)
        /*0080*/ 	.word	0x0000000a


	//----- nvinfo : EIATTR_FRAME_SIZE
	.align		4
.L_24:
        /*0084*/ 	.byte	0x04, 0x11
        /*0086*/ 	.short	(.L_26 - .L_25)
	.align		4
.L_25:
        /*0088*/ 	.word	index@(_Z13matrixAddCudaPfS_fii)
        /*008c*/ 	.word	0x00000000


	//----- nvinfo : EIATTR_REGCOUNT
	.align		4
.L_26:
        /*0090*/ 	.byte	0x04, 0x2f
        /*0092*/ 	.short	(.L_28 - .L_27)
	.align		4
.L_27:
        /*0094*/ 	.word	index@(_Z16negateMatrixCudaPfii)
        /*0098*/ 	.word	0x0000000a


	//----- nvinfo : EIATTR_FRAME_SIZE
	.align		4
.L_28:
        /*009c*/ 	.byte	0x04, 0x11
        /*009e*/ 	.short	(.L_30 - .L_29)
	.align		4
.L_29:
        /*00a0*/ 	.word	index@(_Z16negateMatrixCudaPfii)
        /*00a4*/ 	.word	0x00000000


	//----- nvinfo : EIATTR_REGCOUNT
	.align		4
.L_30:
        /*00a8*/ 	.byte	0x04, 0x2f
        /*00aa*/ 	.short	(.L_32 - .L_31)
	.align		4
.L_31:
        /*00ac*/ 	.word	index@(_Z13matrixPosCudaPfS_ii)
        /*00b0*/ 	.word	0x0000000a


	//----- nvinfo : EIATTR_FRAME_SIZE
	.align		4
.L_32:
        /*00b4*/ 	.byte	0x04, 0x11
        /*00b6*/ 	.short	(.L_34 - .L_33)
	.align		4
.L_33:
        /*00b8*/ 	.word	index@(_Z13matrixPosCudaPfS_ii)
        /*00bc*/ 	.word	0x00000000


	//----- nvinfo : EIATTR_REGCOUNT
	.align		4
.L_34:
        /*00c0*/ 	.byte	0x04, 0x2f
        /*00c2*/ 	.short	(.L_36 - .L_35)
	.align		4
.L_35:
        /*00c4*/ 	.word	index@(_Z13matrixNegCudaPfS_ii)
        /*00c8*/ 	.word	0x0000000a


	//----- nvinfo : EIATTR_FRAME_SIZE
	.align		4
.L_36:
        /*00cc*/ 	.byte	0x04, 0x11
        /*00ce*/ 	.short	(.L_38 - .L_37)
	.align		4
.L_37:
        /*00d0*/ 	.word	index@(_Z13matrixNegCudaPfS_ii)
        /*00d4*/ 	.word	0x00000000


	//----- nvinfo : EIATTR_REGCOUNT
	.align		4
.L_38:
        /*00d8*/ 	.byte	0x04, 0x2f
        /*00da*/ 	.short	(.L_40 - .L_39)
	.align		4
.L_39:
        /*00dc*/ 	.word	index@(_Z15diagonalAddCudaPfS_i)
        /*00e0*/ 	.word	0x0000000a


	//----- nvinfo : EIATTR_FRAME_SIZE
	.align		4
.L_40:
        /*00e4*/ 	.byte	0x04, 0x11
        /*00e6*/ 	.short	(.L_42 - .L_41)
	.align		4
.L_41:
        /*00e8*/ 	.word	index@(_Z15diagonalAddCudaPfS_i)
        /*00ec*/ 	.word	0x00000000


	//----- nvinfo : EIATTR_REGCOUNT
	.align		4
.L_42:
        /*00f0*/ 	.byte	0x04, 0x2f
        /*00f2*/ 	.short	(.L_44 - .L_43)
	.align		4
.L_43:
        /*00f4*/ 	.word	index@(_Z11compareCudaPfS_Pii)
        /*00f8*/ 	.word	0x0000000c


	//----- nvinfo : EIATTR_FRAME_SIZE
	.align		4
.L_44:
        /*00fc*/ 	.byte	0x04, 0x11
        /*00fe*/ 	.short	(.L_46 - .L_45)
	.align		4
.L_45:
        /*0100*/ 	.word	index@(_Z11compareCudaPfS_Pii)
        /*0104*/ 	.word	0x00000000


	//----- nvinfo : EIATTR_REGCOUNT
	.align		4
.L_46:
        /*0108*/ 	.byte	0x04, 0x2f
        /*010a*/ 	.short	(.L_48 - .L_47)
	.align		4
.L_47:
        /*010c*/ 	.word	index@(_Z8updYCudaPfS_S_S_i)
        /*0110*/ 	.word	0x00000010


	//----- nvinfo : EIATTR_FRAME_SIZE
	.align		4
.L_48:
        /*0114*/ 	.byte	0x04, 0x11
        /*0116*/ 	.short	(.L_50 - .L_49)
	.align		4
.L_49:
        /*0118*/ 	.word	index@($__internal_0_$__cuda_sm3x_div_rn_noftz_f32_slowpath)
        /*011c*/ 	.word	0x00000000


	//----- nvinfo : EIATTR_FRAME_SIZE
	.align		4
.L_50:
        /*0120*/ 	.byte	0x04, 0x11
        /*0122*/ 	.short	(.L_52 - .L_51)
	.align		4
.L_51:
        /*0124*/ 	.word	index@(_Z8updYCudaPfS_S_S_i)
        /*0128*/ 	.word	0x00000000


	//----- nvinfo : EIATTR_MIN_STACK_SIZE
	.align		4
.L_52:
        /*012c*/ 	.byte	0x04, 0x12
        /*012e*/ 	.short	(.L_54 - .L_53)
	.align		4
.L_53:
        /*0130*/ 	.word	index@(_Z8updYCudaPfS_S_S_i)
        /*0134*/ 	.word	0x00000000


	//----- nvinfo : EIATTR_MIN_STACK_SIZE
	.align		4
.L_54:
        /*0138*/ 	.byte	0x04, 0x12
        /*013a*/ 	.short	(.L_56 - .L_55)
	.align		4
.L_55:
        /*013c*/ 	.word	index@(_Z11compareCudaPfS_Pii)
        /*0140*/ 	.word	0x00000000


	//----- nvinfo : EIATTR_MIN_STACK_SIZE
	.align		4
.L_56:
        /*0144*/ 	.byte	0x04, 0x12
        /*0146*/ 	.short	(.L_58 - .L_57)
	.align		4
.L_57:
        /*0148*/ 	.word	index@(_Z15diagonalAddCudaPfS_i)
        /*014c*/ 	.word	0x00000000


	//----- nvinfo : EIATTR_MIN_STACK_SIZE
	.align		4
.L_58:
        /*0150*/ 	.byte	0x04, 0x12
        /*0152*/ 	.short	(.L_60 - .L_59)
	.align		4
.L_59:
        /*0154*/ 	.word	index@(_Z13matrixNegCudaPfS_ii)
        /*0158*/ 	.word	0x00000000


	//----- nvinfo : EIATTR_MIN_STACK_SIZE
	.align		4
.L_60:
        /*015c*/ 	.byte	0x04, 0x12
        /*015e*/ 	.short	(.L_62 - .L_61)
	.align		4
.L_61:
        /*0160*/ 	.word	index@(_Z13matrixPosCudaPfS_ii)
        /*0164*/ 	.word	0x00000000


	//----- nvinfo : EIATTR_MIN_STACK_SIZE
	.align		4
.L_62:
        /*0168*/ 	.byte	0x04, 0x12
        /*016a*/ 	.short	(.L_64 - .L_63)
	.align		4
.L_63:
        /*016c*/ 	.word	index@(_Z16negateMatrixCudaPfii)
        /*0170*/ 	.word	0x00000000


	//----- nvinfo : EIATTR_MIN_STACK_SIZE
	.align		4
.L_64:
        /*0174*/ 	.byte	0x04, 0x12
        /*0176*/ 	.short	(.L_66 - .L_65)
	.align		4
.L_65:
        /*0178*/ 	.word	index@(_Z13matrixAddCudaPfS_fii)
        /*017c*/ 	.word	0x00000000


	//----- nvinfo : EIATTR_MIN_STACK_SIZE
	.align		4
.L_66:
        /*0180*/ 	.byte	0x04, 0x12
        /*0182*/ 	.short	(.L_68 - .L_67)
	.align		4
.L_67:
        /*0184*/ 	.word	index@(_Z18matrixMultiplyCudaPfS_S_iii)
        /*0188*/ 	.word	0x00000000


	//----- nvinfo : EIATTR_MIN_STACK_SIZE
	.align		4
.L_68:
        /*018c*/ 	.byte	0x04, 0x12
        /*018e*/ 	.short	(.L_70 - .L_69)
	.align		4
.L_69:
        /*0190*/ 	.word	index@(_Z13transposeCudaPfS_ii)
        /*0194*/ 	.word	0x00000000


	//----- nvinfo : EIATTR_MIN_STACK_SIZE
	.align		4
.L_70:
        /*0198*/ 	.byte	0x04, 0x12
        /*019a*/ 	.short	(.L_72 - .L_71)
	.align		4
.L_71:
        /*019c*/ 	.word	index@(_Z14copyMatrixCudaPfS_ii)
        /*01a0*/ 	.word	0x00000000


	//----- nvinfo : EIATTR_MIN_STACK_SIZE
	.align		4
.L_72:
        /*01a4*/ 	.byte	0x04, 0x12
        /*01a6*/ 	.short	(.L_74 - .L_73)
	.align		4
.L_73:
        /*01a8*/ 	.word	index@(_Z11initMatCudaPffi)
        /*01ac*/ 	.word	0x00000000


	//----- nvinfo : EIATTR_MIN_STACK_SIZE
	.align		4
.L_74:
        /*01b0*/ 	.byte	0x04, 0x12
        /*01b2*/ 	.short	(.L_76 - .L_75)
	.align		4
.L_75:
        /*01b4*/ 	.word	index@(_Z8printMatPfii)
        /*01b8*/ 	.word	0x00000008
.L_76:


//--------------------- .nv.compat                --------------------------
	.section	.nv.compat,"",@"SHT_CUDA_COMPAT_INFO"
	.align	4
        /*0000*/ 	.byte	0x02, 0x09, 0x00, 0x00, 0x02, 0x02, 0x01, 0x00, 0x02, 0x05, 0x05, 0x00, 0x03, 0x07, 0x01, 0x01
        /*0010*/ 	.byte	0x02, 0x03, 0x00, 0x00, 0x02, 0x06, 0x01, 0x00, 0x04, 0x0b, 0x08, 0x00, 0x01, 0x00, 0x00, 0x00
        /*0020*/ 	.byte	0x00, 0x00, 0x00, 0x00


//--------------------- .nv.info._Z8updYCudaPfS_S_S_i --------------------------
	.section	.nv.info._Z8updYCudaPfS_S_S_i,"",@"SHT_CUDA_INFO"
	.sectionflags	@""
	.align	4


	//----- nvinfo : EIATTR_CUDA_API_VERSION
	.align		4
        /*0000*/ 	.byte	0x04, 0x37
        /*0002*/ 	.short	(.L_78 - .L_77)
.L_77:
        /*0004*/ 	.word	0x00000082


	//----- nvinfo : EIATTR_KPARAM_INFO
	.align		4
.L_78:
        /*0008*/ 	.byte	0x04, 0x17
        /*000a*/ 	.short	(.L_80 - .L_79)
.L_79:
        /*000c*/ 	.word	0x00000000
        /*0010*/ 	.short	0x0004
        /*0012*/ 	.short	0x0020
        /*0014*/ 	.byte	0x00, 0xf0, 0x11, 0x00


	//----- nvinfo : EIATTR_KPARAM_INFO
	.align		4
.L_80:
        /*0018*/ 	.byte	0x04, 0x17
        /*001a*/ 	.short	(.L_82 - .L_81)
.L_81:
        /*001c*/ 	.word	0x00000000
        /*0020*/ 	.short	0x0003
        /*0022*/ 	.short	0x0018
        /*0024*/ 	.byte	0x00, 0xf5, 0x21, 0x00


	//----- nvinfo : EIATTR_KPARAM_INFO
	.align		4
.L_82:
        /*0028*/ 	.byte	0x04, 0x17
        /*002a*/ 	.short	(.L_84 - .L_83)
.L_83:
        /*002c*/ 	.word	0x00000000
        /*0030*/ 	.short	0x0002
        /*0032*/ 	.short	0x0010
        /*0034*/ 	.byte	0x00, 0xf5, 0x21, 0x00


	//----- nvinfo : EIATTR_KPARAM_INFO
	.align		4
.L_84:
        /*0038*/ 	.byte	0x04, 0x17
        /*003a*/ 	.short	(.L_86 - .L_85)
.L_85:
        /*003c*/ 	.word	0x00000000
        /*0040*/ 	.short	0x0001
        /*0042*/ 	.short	0x0008
        /*0044*/ 	.byte	0x00, 0xf5, 0x21, 0x00


	//----- nvinfo : EIATTR_KPARAM_INFO
	.align		4
.L_86:
        /*0048*/ 	.byte	0x04, 0x17
        /*004a*/ 	.short	(.L_88 - .L_87)
.L_87:
        /*004c*/ 	.word	0x00000000
        /*0050*/ 	.short	0x0000
        /*0052*/ 	.short	0x0000
        /*0054*/ 	.byte	0x00, 0xf5, 0x21, 0x00


	//----- nvinfo : EIATTR_SPARSE_MMA_MASK
	.align		4
.L_88:
        /*0058*/ 	.byte	0x03, 0x50
        /*005a*/ 	.short	0x0000


	//----- nvinfo : EIATTR_MAXREG_COUNT
	.align		4
        /*005c*/ 	.byte	0x03, 0x1b
        /*005e*/ 	.short	0x00ff


	//----- nvinfo : EIATTR_MERCURY_ISA_VERSION
	.align		4
        /*0060*/ 	.byte	0x03, 0x5f
        /*0062*/ 	.short	0x0101


	//----- nvinfo : EIATTR_VRC_CTA_INIT_COUNT
	.align		4
        /*0064*/ 	.byte	0x02, 0x4a
	.zero		1
	.zero		1


	//----- nvinfo : EIATTR_EXIT_INSTR_OFFSETS
	.align		4
        /*0068*/ 	.byte	0x04, 0x1c
        /*006a*/ 	.short	(.L_90 - .L_89)


	//   ....[0]....
.L_89:
        /*006c*/ 	.word	0x00000130


	//   ....[1]....
        /*0070*/ 	.word	0x000002f0


	//----- nvinfo : EIATTR_CRS_STACK_SIZE
	.align		4
.L_90:
        /*0074*/ 	.byte	0x04, 0x1e
        /*0076*/ 	.short	(.L_92 - .L_91)
.L_91:
        /*0078*/ 	.word	0x00000000


	//----- nvinfo : EIATTR_CBANK_PARAM_SIZE
	.align		4
.L_92:
        /*007c*/ 	.byte	0x03, 0x19
        /*007e*/ 	.short	0x0024


	//----- nvinfo : EIATTR_PARAM_CBANK
	.align		4
        /*0080*/ 	.byte	0x04, 0x0a
        /*0082*/ 	.short	(.L_94 - .L_93)
	.align		4
.L_93:
        /*0084*/ 	.word	index@(.nv.constant0._Z8updYCudaPfS_S_S_i)
        /*0088*/ 	.short	0x0380
        /*008a*/ 	.short	0x0024


	//----- nvinfo : EIATTR_SW_WAR
	.align		4
.L_94:
        /*008c*/ 	.byte	0x04, 0x36
        /*008e*/ 	.short	(.L_96 - .L_95)
.L_95:
        /*0090*/ 	.word	0x00000008
.L_96:


//--------------------- .nv.info._Z11compareCudaPfS_Pii --------------------------
	.section	.nv.info._Z11compareCudaPfS_Pii,"",@"SHT_CUDA_INFO"
	.sectionflags	@""
	.align	4


	//----- nvinfo : EIATTR_CUDA_API_VERSION
	.align		4
        /*0000*/ 	.byte	0x04, 0x37
        /*0002*/ 	.short	(.L_98 - .L_97)
.L_97:
        /*0004*/ 	.word	0x00000082


	//----- nvinfo : EIATTR_KPARAM_INFO
	.align		4
.L_98:
        /*0008*/ 	.byte	0x04, 0x17
        /*000a*/ 	.short	(.L_100 - .L_99)
.L_99:
        /*000c*/ 	.word	0x00000000
        /*0010*/ 	.short	0x0003
        /*0012*/ 	.short	0x0018
        /*0014*/ 	.byte	0x00, 0xf0, 0x11, 0x00


	//----- nvinfo : EIATTR_KPARAM_INFO
	.align		4
.L_100:
        /*0018*/ 	.byte	0x04, 0x17
        /*001a*/ 	.short	(.L_102 - .L_101)
.L_101:
        /*001c*/ 	.word	0x00000000
        /*0020*/ 	.short	0x0002
        /*0022*/ 	.short	0x0010
        /*0024*/ 	.byte	0x00, 0xf5, 0x21, 0x00


	//----- nvinfo : EIATTR_KPARAM_INFO
	.align		4
.L_102:
        /*0028*/ 	.byte	0x04, 0x17
        /*002a*/ 	.short	(.L_104 - .L_103)
.L_103:
        /*002c*/ 	.word	0x00000000
        /*0030*/ 	.short	0x0001
        /*0032*/ 	.short	0x0008
        /*0034*/ 	.byte	0x00, 0xf5, 0x21, 0x00


	//----- nvinfo : EIATTR_KPARAM_INFO
	.align		4
.L_104:
        /*0038*/ 	.byte	0x04, 0x17
        /*003a*/ 	.short	(.L_106 - .L_105)
.L_105:
        /*003c*/ 	.word	0x00000000
        /*0040*/ 	.short	0x0000
        /*0042*/ 	.short	0x0000
        /*0044*/ 	.byte	0x00, 0xf5, 0x21, 0x00


	//----- nvinfo : EIATTR_SPARSE_MMA_MASK
	.align		4
.L_106:
        /*0048*/ 	.byte	0x03, 0x50
        /*004a*/ 	.short	0x0000


	//----- nvinfo : EIATTR_MAXREG_COUNT
	.align		4
        /*004c*/ 	.byte	0x03, 0x1b
        /*004e*/ 	.short	0x00ff


	//----- nvinfo : EIATTR_MERCURY_ISA_VERSION
	.align		4
        /*0050*/ 	.byte	0x03, 0x5f
        /*0052*/ 	.short	0x0101


	//----- nvinfo : EIATTR_VRC_CTA_INIT_COUNT
	.align		4
        /*0054*/ 	.byte	0x02, 0x4a
	.zero		1
	.zero		1


	//----- nvinfo : EIATTR_EXIT_INSTR_OFFSETS
	.align		4
        /*0058*/ 	.byte	0x04, 0x1c
        /*005a*/ 	.short	(.L_108 - .L_107)


	//   ....[0]....
.L_107:
        /*005c*/ 	.word	0x00000130


	//   ....[1]....
        /*0060*/ 	.word	0x00000230


	//   ....[2]....
        /*0064*/ 	.word	0x00000260


	//----- nvinfo : EIATTR_CBANK_PARAM_SIZE
	.align		4
.L_108:
        /*0068*/ 	.byte	0x03, 0x19
        /*006a*/ 	.short	0x001c


	//----- nvinfo : EIATTR_PARAM_CBANK
	.align		4
        /*006c*/ 	.byte	0x04, 0x0a
        /*006e*/ 	.short	(.L_110 - .L_109)
	.align		4
.L_109:
        /*0070*/ 	.word	index@(.nv.constant0._Z11compareCudaPfS_Pii)
        /*0074*/ 	.short	0x0380
        /*0076*/ 	.short	0x001c


	//----- nvinfo : EIATTR_SW_WAR
	.align		4
.L_110:
        /*0078*/ 	.byte	0x04, 0x36
        /*007a*/ 	.short	(.L_112 - .L_111)
.L_111:
        /*007c*/ 	.word	0x00000008
.L_112:


//--------------------- .nv.info._Z15diagonalAddCudaPfS_i --------------------------
	.section	.nv.info._Z15diagonalAddCudaPfS_i,"",@"SHT_CUDA_INFO"
	.sectionflags	@""
	.align	4


	//----- nvinfo : EIATTR_CUDA_API_VERSION
	.align		4
        /*0000*/ 	.byte	0x04, 0x37
        /*0002*/ 	.short	(.L_114 - .L_113)
.L_113:
        /*0004*/ 	.word	0x00000082


	//----- nvinfo : EIATTR_KPARAM_INFO
	.align		4
.L_114:
        /*0008*/ 	.byte	0x04, 0x17
        /*000a*/ 	.short	(.L_116 - .L_115)
.L_115:
        /*000c*/ 	.word	0x00000000
        /*0010*/ 	.short	0x0002
        /*0012*/ 	.short	0x0010
        /*0014*/ 	.byte	0x00, 0xf0, 0x11, 0x00


	//----- nvinfo : EIATTR_KPARAM_INFO
	.align		4
.L_116:
        /*0018*/ 	.byte	0x04, 0x17
        /*001a*/ 	.short	(.L_118 - .L_117)
.L_117:
        /*001c*/ 	.word	0x00000000
        /*0020*/ 	.short	0x0001
        /*0022*/ 	.short	0x0008
        /*0024*/ 	.byte	0x00, 0xf5, 0x21, 0x00


	//----- nvinfo : EIATTR_KPARAM_INFO
	.align		4
.L_118:
        /*0028*/ 	.byte	0x04, 0x17
        /*002a*/ 	.short	(.L_120 - .L_119)
.L_119:
        /*002c*/ 	.word	0x00000000
        /*0030*/ 	.short	0x0000
        /*0032*/ 	.short	0x0000
        /*0034*/ 	.byte	0x00, 0xf5, 0x21, 0x00


	//----- nvinfo : EIATTR_SPARSE_MMA_MASK
	.align		4
.L_120:
        /*0038*/ 	.byte	0x03, 0x50
        /*003a*/ 	.short	0x0000


	//----- nvinfo : EIATTR_MAXREG_COUNT
	.align		4
        /*003c*/ 	.byte	0x03, 0x1b
        /*003e*/ 	.short	0x00ff


	//----- nvinfo : EIATTR_MERCURY_ISA_VERSION
	.align		4
        /*0040*/ 	.byte	0x03, 0x5f
        /*0042*/ 	.short	0x0101


	//----- nvinfo : EIATTR_VRC_CTA_INIT_COUNT
	.align		4
        /*0044*/ 	.byte	0x02, 0x4a
	.zero		1
	.zero		1


	//----- nvinfo : EIATTR_EXIT_INSTR_OFFSETS
	.align		4
        /*0048*/ 	.byte	0x04, 0x1c
        /*004a*/ 	.short	(.L_122 - .L_121)


	//   ....[0]....
.L_121:
        /*004c*/ 	.word	0x00000130


	//   ....[1]....
        /*0050*/ 	.word	0x000001d0


	//----- nvinfo : EIATTR_CBANK_PARAM_SIZE
	.align		4
.L_122:
        /*0054*/ 	.byte	0x03, 0x19
        /*0056*/ 	.short	0x0014


	//----- nvinfo : EIATTR_PARAM_CBANK
	.align		4
        /*0058*/ 	.byte	0x04, 0x0a
        /*005a*/ 	.short	(.L_124 - .L_123)
	.align		4
.L_123:
        /*005c*/ 	.word	index@(.nv.constant0._Z15diagonalAddCudaPfS_i)
        /*0060*/ 	.short	0x0380
        /*0062*/ 	.short	0x0014


	//----- nvinfo : EIATTR_SW_WAR
	.align		4
.L_124:
        /*0064*/ 	.byte	0x04, 0x36
        /*0066*/ 	.short	(.L_126 - .L_125)
.L_125:
        /*0068*/ 	.word	0x00000008
.L_126:


//--------------------- .nv.info._Z13matrixNegCudaPfS_ii --------------------------
	.section	.nv.info._Z13matrixNegCudaPfS_ii,"",@"SHT_CUDA_INFO"
	.sectionflags	@""
	.align	4


	//----- nvinfo : EIATTR_CUDA_API_VERSION
	.align		4
        /*0000*/ 	.byte	0x04, 0x37
        /*0002*/ 	.short	(.L_128 - .L_127)
.L_127:
        /*0004*/ 	.word	0x00000082


	//----- nvinfo : EIATTR_KPARAM_INFO
	.align		4
.L_128:
        /*0008*/ 	.byte	0x04, 0x17
        /*000a*/ 	.short	(.L_130 - .L_129)
.L_129:
        /*000c*/ 	.word	0x00000000
        /*0010*/ 	.short	0x0003
        /*0012*/ 	.short	0x0014
        /*0014*/ 	.byte	0x00, 0xf0, 0x11, 0x00


	//----- nvinfo : EIATTR_KPARAM_INFO
	.align		4
.L_130:
        /*0018*/ 	.byte	0x04, 0x17
        /*001a*/ 	.short	(.L_132 - .L_131)
.L_131:
        /*001c*/ 	.word	0x00000000
        /*0020*/ 	.short	0x0002
        /*0022*/ 	.short	0x0010
        /*0024*/ 	.byte	0x00, 0xf0, 0x11, 0x00


	//----- nvinfo : EIATTR_KPARAM_INFO
	.align		4
.L_132:
        /*0028*/ 	.byte	0x04, 0x17
        /*002a*/ 	.short	(.L_134 - .L_133)
.L_133:
        /*002c*/ 	.word	0x00000000
        /*0030*/ 	.short	0x0001
        /*0032*/ 	.short	0x0008
        /*0034*/ 	.byte	0x00, 0xf5, 0x21, 0x00


	//----- nvinfo : EIATTR_KPARAM_INFO
	.align		4
.L_134:
        /*0038*/ 	.byte	0x04, 0x17
        /*003a*/ 	.short	(.L_136 - .L_135)
.L_135:
        /*003c*/ 	.word	0x00000000
        /*0040*/ 	.short	0x0000
        /*0042*/ 	.short	0x0000
        /*0044*/ 	.byte	0x00, 0xf5, 0x21, 0x00


	//----- nvinfo : EIATTR_SPARSE_MMA_MASK
	.align		4
.L_136:
        /*0048*/ 	.byte	0x03, 0x50
        /*004a*/ 	.short	0x0000


	//----- nvinfo : EIATTR_MAXREG_COUNT
	.align		4
        /*004c*/ 	.byte	0x03, 0x1b
        /*004e*/ 	.short	0x00ff


	//----- nvinfo : EIATTR_MERCURY_ISA_VERSION
	.align		4
        /*0050*/ 	.byte	0x03, 0x5f
        /*0052*/ 	.short	0x0101


	//----- nvinfo : EIATTR_VRC_CTA_INIT_COUNT
	.align		4
        /*0054*/ 	.byte	0x02, 0x4a
	.zero		1
	.zero		1


	//----- nvinfo : EIATTR_EXIT_INSTR_OFFSETS
	.align		4
        /*0058*/ 	.byte	0x04, 0x1c
        /*005a*/ 	.short	(.L_138 - .L_137)


	//   ....[0]....
.L_137:
        /*005c*/ 	.word	0x00000140


	//   ....[1]....
        /*0060*/ 	.word	0x000001d0


	//----- nvinfo : EIATTR_CBANK_PARAM_SIZE
	.align		4
.L_138:
        /*0064*/ 	.byte	0x03, 0x19
        /*0066*/ 	.short	0x0018


	//----- nvinfo : EIATTR_PARAM_CBANK
	.align		4
        /*0068*/ 	.byte	0x04, 0x0a
        /*006a*/ 	.short	(.L_140 - .L_139)
	.align		4
.L_139:
        /*006c*/ 	.word	index@(.nv.constant0._Z13matrixNegCudaPfS_ii)
        /*0070*/ 	.short	0x0380
        /*0072*/ 	.short	0x0018


	//----- nvinfo : EIATTR_SW_WAR
	.align		4
.L_140:
        /*0074*/ 	.byte	0x04, 0x36
        /*0076*/ 	.short	(.L_142 - .L_141)
.L_141:
        /*0078*/ 	.word	0x00000008
.L_142:


//--------------------- .nv.info._Z13matrixPosCudaPfS_ii --------------------------
	.section	.nv.info._Z13matrixPosCudaPfS_ii,"",@"SHT_CUDA_INFO"
	.sectionflags	@""
	.align	4


	//----- nvinfo : EIATTR_CUDA_API_VERSION
	.align		4
        /*0000*/ 	.byte	0x04, 0x37
        /*0002*/ 	.short	(.L_144 - .L_143)
.L_143:
        /*0004*/ 	.word	0x00000082


	//----- nvinfo : EIATTR_KPARAM_INFO
	.align		4
.L_144:
        /*0008*/ 	.byte	0x04, 0x17
        /*000a*/ 	.short	(.L_146 - .L_145)
.L_145:
        /*000c*/ 	.word	0x00000000
        /*0010*/ 	.short	0x0003
        /*0012*/ 	.short	0x0014
        /*0014*/ 	.byte	0x00, 0xf0, 0x11, 0x00


	//----- nvinfo : EIATTR_KPARAM_INFO
	.align		4
.L_146:
        /*0018*/ 	.byte	0x04, 0x17
        /*001a*/ 	.short	(.L_148 - .L_147)
.L_147:
        /*001c*/ 	.word	0x00000000
        /*0020*/ 	.short	0x0002
        /*0022*/ 	.short	0x0010
        /*0024*/ 	.byte	0x00, 0xf0, 0x11, 0x00


	//----- nvinfo : EIATTR_KPARAM_INFO
	.align		4
.L_148:
        /*0028*/ 	.byte	0x04, 0x17
        /*002a*/ 	.short	(.L_150 - .L_149)
.L_149:
        /*002c*/ 	.word	0x00000000
        /*0030*/ 	.short	0x0001
        /*0032*/ 	.short	0x0008
        /*0034*/ 	.byte	0x00, 0xf5, 0x21, 0x00


	//----- nvinfo : EIATTR_KPARAM_INFO
	.align		4
.L_150:
        /*0038*/ 	.byte	0x04, 0x17
        /*003a*/ 	.short	(.L_152 - .L_151)
.L_151:
        /*003c*/ 	.word	0x00000000
        /*0040*/ 	.short	0x0000
        /*0042*/ 	.short	0x0000
        /*0044*/ 	.byte	0x00, 0xf5, 0x21, 0x00


	//----- nvinfo : EIATTR_SPARSE_MMA_MASK
	.align		4
.L_152:
        /*0048*/ 	.byte	0x03, 0x50
        /*004a*/ 	.short	0x0000


	//----- nvinfo : EIATTR_MAXREG_COUNT
	.align		4
        /*004c*/ 	.byte	0x03, 0x1b
        /*004e*/ 	.short	0x00ff


	//----- nvinfo : EIATTR_MERCURY_ISA_VERSION
	.align		4
        /*0050*/ 	.byte	0x03, 0x5f
        /*0052*/ 	.short	0x0101


	//----- nvinfo : EIATTR_VRC_CTA_INIT_COUNT
	.align		4
        /*0054*/ 	.byte	0x02, 0x4a
	.zero		1
	.zero		1


	//----- nvinfo : EIATTR_EXIT_INSTR_OFFSETS
	.align		4
        /*0058*/ 	.byte	0x04, 0x1c
        /*005a*/ 	.short	(.L_154 - .L_153)


	//   ....[0]....
.L_153:
        /*005c*/ 	.word	0x00000140


	//   ....[1]....
        /*0060*/ 	.word	0x000001d0


	//----- nvinfo : EIATTR_CBANK_PARAM_SIZE
	.align		4
.L_154:
        /*0064*/ 	.byte	0x03, 0x19
        /*0066*/ 	.short	0x0018


	//----- nvinfo : EIATTR_PARAM_CBANK
	.align		4
        /*0068*/ 	.byte	0x04, 0x0a
        /*006a*/ 	.short	(.L_156 - .L_155)
	.align		4
.L_155:
        /*006c*/ 	.word	index@(.nv.constant0._Z13matrixPosCudaPfS_ii)
        /*0070*/ 	.short	0x0380
        /*0072*/ 	.short	0x0018


	//----- nvinfo : EIATTR_SW_WAR
	.align		4
.L_156:
        /*0074*/ 	.byte	0x04, 0x36
        /*0076*/ 	.short	(.L_158 - .L_157)
.L_157:
        /*0078*/ 	.word	0x00000008
.L_158:


//--------------------- .nv.info._Z16negateMatrixCudaPfii --------------------------
	.section	.nv.info._Z16negateMatrixCudaPfii,"",@"SHT_CUDA_INFO"
	.sectionflags	@""
	.align	4


	//----- nvinfo : EIATTR_CUDA_API_VERSION
	.align		4
        /*0000*/ 	.byte	0x04, 0x37
        /*0002*/ 	.short	(.L_160 - .L_159)
.L_159:
        /*0004*/ 	.word	0x00000082


	//----- nvinfo : EIATTR_KPARAM_INFO
	.align		4
.L_160:
        /*0008*/ 	.byte	0x04, 0x17
        /*000a*/ 	.short	(.L_162 - .L_161)
.L_161:
        /*000c*/ 	.word	0x00000000
        /*0010*/ 	.short	0x0002
        /*0012*/ 	.short	0x000c
        /*0014*/ 	.byte	0x00, 0xf0, 0x11, 0x00


	//----- nvinfo : EIATTR_KPARAM_INFO
	.align		4
.L_162:
        /*0018*/ 	.byte	0x04, 0x17
        /*001a*/ 	.short	(.L_164 - .L_163)
.L_163:
        /*001c*/ 	.word	0x00000000
        /*0020*/ 	.short	0x0001
        /*0022*/ 	.short	0x0008
        /*0024*/ 	.byte	0x00, 0xf0, 0x11, 0x00


	//----- nvinfo : EIATTR_KPARAM_INFO
	.align		4
.L_164:
        /*0028*/ 	.byte	0x04, 0x17
        /*002a*/ 	.short	(.L_166 - .L_165)
.L_165:
        /*002c*/ 	.word	0x00000000
        /*0030*/ 	.short	0x0000
        /*0032*/ 	.short	0x0000
        /*0034*/ 	.byte	0x00, 0xf5, 0x21, 0x00


	//----- nvinfo : EIATTR_SPARSE_MMA_MASK
	.align		4
.L_166:
        /*0038*/ 	.byte	0x03, 0x50
        /*003a*/ 	.short	0x0000


	//----- nvinfo : EIATTR_MAXREG_COUNT
	.align		4
        /*003c*/ 	.byte	0x03, 0x1b
        /*003e*/ 	.short	0x00ff


	//----- nvinfo : EIATTR_MERCURY_ISA_VERSION
	.align		4
        /*0040*/ 	.byte	0x03, 0x5f
        /*0042*/ 	.short	0x0101


	//----- nvinfo : EIATTR_VRC_CTA_INIT_COUNT
	.align		4
        /*0044*/ 	.byte	0x02, 0x4a
	.zero		1
	.zero		1


	//----- nvinfo : EIATTR_EXIT_INSTR_OFFSETS
	.align		4
        /*0048*/ 	.byte	0x04, 0x1c
        /*004a*/ 	.short	(.L_168 - .L_167)


	//   ....[0]....
.L_167:
        /*004c*/ 	.word	0x00000140


	//   ....[1]....
        /*0050*/ 	.word	0x000001b0


	//----- nvinfo : EIATTR_CBANK_PARAM_SIZE
	.align		4
.L_168:
        /*0054*/ 	.byte	0x03, 0x19
        /*0056*/ 	.short	0x0010


	//----- nvinfo : EIATTR_PARAM_CBANK
	.align		4
        /*0058*/ 	.byte	0x04, 0x0a
        /*005a*/ 	.short	(.L_170 - .L_169)
	.align		4
.L_169:
        /*005c*/ 	.word	index@(.nv.constant0._Z16negateMatrixCudaPfii)
        /*0060*/ 	.short	0x0380
        /*0062*/ 	.short	0x0010


	//----- nvinfo : EIATTR_SW_WAR
	.align		4
.L_170:
        /*0064*/ 	.byte	0x04, 0x36
        /*0066*/ 	.short	(.L_172 - .L_171)
.L_171:
        /*0068*/ 	.word	0x00000008
.L_172:


//--------------------- .nv.info._Z13matrixAddCudaPfS_fii --------------------------
	.section	.nv.info._Z13matrixAddCudaPfS_fii,"",@"SHT_CUDA_INFO"
	.sectionflags	@""
	.align	4


	//----- nvinfo : EIATTR_CUDA_API_VERSION
	.align		4
        /*0000*/ 	.byte	0x04, 0x37
        /*0002*/ 	.short	(.L_174 - .L_173)
.L_173:
        /*0004*/ 	.word	0x00000082


	//----- nvinfo : EIATTR_KPARAM_INFO
	.align		4
.L_174:
        /*0008*/ 	.byte	0x04, 0x17
        /*000a*/ 	.short	(.L_176 - .L_175)
.L_175:
        /*000c*/ 	.word	0x00000000
        /*0010*/ 	.short	0x0004
        /*0012*/ 	.short	0x0018
        /*0014*/ 	.byte	0x00, 0xf0, 0x11, 0x00


	//----- nvinfo : EIATTR_KPARAM_INFO
	.align		4
.L_176:
        /*0018*/ 	.byte	0x04, 0x17
        /*001a*/ 	.short	(.L_178 - .L_177)
.L_177:
        /*001c*/ 	.word	0x00000000
        /*0020*/ 	.short	0x0003
        /*0022*/ 	.short	0x0014
        /*0024*/ 	.byte	0x00, 0xf0, 0x11, 0x00


	//----- nvinfo : EIATTR_KPARAM_INFO
	.align		4
.L_178:
        /*0028*/ 	.byte	0x04, 0x17
        /*002a*/ 	.short	(.L_180 - .L_179)
.L_179:
        /*002c*/ 	.word	0x00000000
        /*0030*/ 	.short	0x0002
        /*0032*/ 	.short	0x0010
        /*0034*/ 	.byte	0x00, 0xf0, 0x11, 0x00


	//----- nvinfo : EIATTR_KPARAM_INFO
	.align		4
.L_180:
        /*0038*/ 	.byte	0x04, 0x17
        /*003a*/ 	.short	(.L_182 - .L_181)
.L_181:
        /*003c*/ 	.word	0x00000000
        /*0040*/ 	.short	0x0001
        /*0042*/ 	.short	0x0008
        /*0044*/ 	.byte	0x00, 0xf5, 0x21, 0x00


	//----- nvinfo : EIATTR_KPARAM_INFO
	.align		4
.L_182:
        /*0048*/ 	.byte	0x04, 0x17
        /*004a*/ 	.short	(.L_184 - .L_183)
.L_183:
        /*004c*/ 	.word	0x00000000
        /*0050*/ 	.short	0x0000
        /*0052*/ 	.short	0x0000
        /*0054*/ 	.byte	0x00, 0xf5, 0x21, 0x00


	//----- nvinfo : EIATTR_SPARSE_MMA_MASK
	.align		4
.L_184:
        /*0058*/ 	.byte	0x03, 0x50
        /*005a*/ 	.short	0x0000


	//----- nvinfo : EIATTR_MAXREG_COUNT
	.align		4
        /*005c*/ 	.byte	0x03, 0x1b
        /*005e*/ 	.short	0x00ff


	//----- nvinfo : EIATTR_MERCURY_ISA_VERSION
	.align		4
        /*0060*/ 	.byte	0x03, 0x5f
        /*0062*/ 	.short	0x0101


	//----- nvinfo : EIATTR_VRC_CTA_INIT_COUNT
	.align		4
        /*0064*/ 	.byte	0x02, 0x4a
	.zero		1
	.zero		1


	//----- nvinfo : EIATTR_EXIT_INSTR_OFFSETS
	.align		4
        /*0068*/ 	.byte	0x04, 0x1c
        /*006a*/ 	.short	(.L_186 - .L_185)


	//   ....[0]....
.L_185:
        /*006c*/ 	.word	0x00000150


	//   ....[1]....
        /*0070*/ 	.word	0x00000200


	//----- nvinfo : EIATTR_CBANK_PARAM_SIZE
	.align		4
.L_186:
        /*0074*/ 	.byte	0x03, 0x19
        /*0076*/ 	.short	0x001c


	//----- nvinfo : EIATTR_PARAM_CBANK
	.align		4
        /*0078*/ 	.byte	0x04, 0x0a
        /*007a*/ 	.short	(.L_188 - .L_187)
	.align		4
.L_187:
        /*007c*/ 	.word	index@(.nv.constant0._Z13matrixAddCudaPfS_fii)
        /*0080*/ 	.short	0x0380
        /*0082*/ 	.short	0x001c


	//----- nvinfo : EIATTR_SW_WAR
	.align		4
.L_188:
        /*0084*/ 	.byte	0x04, 0x36
        /*0086*/ 	.short	(.L_190 - .L_189)
.L_189:
        /*0088*/ 	.word	0x00000008
.L_190:


//--------------------- .nv.info._Z18matrixMultiplyCudaPfS_S_iii --------------------------
	.section	.nv.info._Z18matrixMultiplyCudaPfS_S_iii,"",@"SHT_CUDA_INFO"
	.sectionflags	@""
	.align	4


	//----- nvinfo : EIATTR_CUDA_API_VERSION
	.align		4
        /*0000*/ 	.byte	0x04, 0x37
        /*0002*/ 	.short	(.L_192 - .L_191)
.L_191:
        /*0004*/ 	.word	0x00000082


	//----- nvinfo : EIATTR_KPARAM_INFO
	.align		4
.L_192:
        /*0008*/ 	.byte	0x04, 0x17
        /*000a*/ 	.short	(.L_194 - .L_193)
.L_193:
        /*000c*/ 	.word	0x00000000
        /*0010*/ 	.short	0x0005
        /*0012*/ 	.short	0x0020
        /*0014*/ 	.byte	0x00, 0xf0, 0x11, 0x00


	//----- nvinfo : EIATTR_KPARAM_INFO
	.align		4
.L_194:
        /*0018*/ 	.byte	0x04, 0x17
        /*001a*/ 	.short	(.L_196 - .L_195)
.L_195:
        /*001c*/ 	.word	0x00000000
        /*0020*/ 	.short	0x0004
        /*0022*/ 	.short	0x001c
        /*0024*/ 	.byte	0x00, 0xf0, 0x11, 0x00


	//----- nvinfo : EIATTR_KPARAM_INFO
	.align		4
.L_196:
        /*0028*/ 	.byte	0x04, 0x17
        /*002a*/ 	.short	(.L_198 - .L_197)
.L_197:
        /*002c*/ 	.word	0x00000000
        /*0030*/ 	.short	0x0003
        /*0032*/ 	.short	0x0018
        /*0034*/ 	.byte	0x00, 0xf0, 0x11, 0x00


	//----- nvinfo : EIATTR_KPARAM_INFO
	.align		4
.L_198:
        /*0038*/ 	.byte	0x04, 0x17
        /*003a*/ 	.short	(.L_200 - .L_199)
.L_199:
        /*003c*/ 	.word	0x00000000
        /*0040*/ 	.short	0x0002
        /*0042*/ 	.short	0x0010
        /*0044*/ 	.byte	0x00, 0xf5, 0x21, 0x00


	//----- nvinfo : EIATTR_KPARAM_INFO
	.align		4
.L_200:
        /*0048*/ 	.byte	0x04, 0x17
        /*004a*/ 	.short	(.L_202 - .L_201)
.L_201:
        /*004c*/ 	.word	0x00000000
        /*0050*/ 	.short	0x0001
        /*0052*/ 	.short	0x0008
        /*0054*/ 	.byte	0x00, 0xf5, 0x21, 0x00


	//----- nvinfo : EIATTR_KPARAM_INFO
	.align		4
.L_202:
        /*0058*/ 	.byte	0x04, 0x17
        /*005a*/ 	.short	(.L_204 - .L_203)
.L_203:
        /*005c*/ 	.word	0x00000000
        /*0060*/ 	.short	0x0000
        /*0062*/ 	.short	0x0000
        /*0064*/ 	.byte	0x00, 0xf5, 0x21, 0x00


	//----- nvinfo : EIATTR_SPARSE_MMA_MASK
	.align		4
.L_204:
        /*0068*/ 	.byte	0x03, 0x50
        /*006a*/ 	.short	0x0000


	//----- nvinfo : EIATTR_MAXREG_COUNT
	.align		4
        /*006c*/ 	.byte	0x03, 0x1b
        /*006e*/ 	.short	0x00ff


	//----- nvinfo : EIATTR_MERCURY_ISA_VERSION
	.align		4
        /*0070*/ 	.byte	0x03, 0x5f
        /*0072*/ 	.short	0x0101


	//----- nvinfo : EIATTR_VRC_CTA_INIT_COUNT
	.align		4
        /*0074*/ 	.byte	0x02, 0x4a
	.zero		1
	.zero		1


	//----- nvinfo : EIATTR_EXIT_INSTR_OFFSETS
	.align		4
        /*0078*/ 	.byte	0x04, 0x1c
        /*007a*/ 	.short	(.L_206 - .L_205)


	//   ....[0]....
.L_205:
        /*007c*/ 	.word	0x000000d0


	//   ....[1]....
        /*0080*/ 	.word	0x00000850


	//----- nvinfo : EIATTR_CBANK_PARAM_SIZE
	.align		4
.L_206:
        /*0084*/ 	.byte	0x03, 0x19
        /*0086*/ 	.short	0x0024


	//----- nvinfo : EIATTR_PARAM_CBANK
	.align		4
        /*0088*/ 	.byte	0x04, 0x0a
        /*008a*/ 	.short	(.L_208 - .L_207)
	.align		4
.L_207:
        /*008c*/ 	.word	index@(.nv.constant0._Z18matrixMultiplyCudaPfS_S_iii)
        /*0090*/ 	.short	0x0380
        /*0092*/ 	.short	0x0024


	//----- nvinfo : EIATTR_SW_WAR
	.align		4
.L_208:
        /*0094*/ 	.byte	0x04, 0x36
        /*0096*/ 	.short	(.L_210 - .L_209)
.L_209:
        /*0098*/ 	.word	0x00000008
.L_210:


//--------------------- .nv.info._Z13transposeCudaPfS_ii --------------------------
	.section	.nv.info._Z13transposeCudaPfS_ii,"",@"SHT_CUDA_INFO"
	.sectionflags	@""
	.align	4


	//----- nvinfo : EIATTR_CUDA_API_VERSION
	.align		4
        /*0000*/ 	.byte	0x04, 0x37
        /*0002*/ 	.short	(.L_212 - .L_211)
.L_211:
        /*0004*/ 	.word	0x00000082


	//----- nvinfo : EIATTR_KPARAM_INFO
	.align		4
.L_212:
        /*0008*/ 	.byte	0x04, 0x17
        /*000a*/ 	.short	(.L_214 - .L_213)
.L_213:
        /*000c*/ 	.word	0x00000000
        /*0010*/ 	.short	0x0003
        /*0012*/ 	.short	0x0014
        /*0014*/ 	.byte	0x00, 0xf0, 0x11, 0x00


	//----- nvinfo : EIATTR_KPARAM_INFO
	.align		4
.L_214:
        /*0018*/ 	.byte	0x04, 0x17
        /*001a*/ 	.short	(.L_216 - .L_215)
.L_215:
        /*001c*/ 	.word	0x00000000
        /*0020*/ 	.short	0x0002
        /*0022*/ 	.short	0x0010
        /*0024*/ 	.byte	0x00, 0xf0, 0x11, 0x00


	//----- nvinfo : EIATTR_KPARAM_INFO
	.align		4
.L_216:
        /*0028*/ 	.byte	0x04, 0x17
        /*002a*/ 	.short	(.L_218 - .L_217)
.L_217:
        /*002c*/ 	.word	0x00000000
        /*0030*/ 	.short	0x0001
        /*0032*/ 	.short	0x0008
        /*0034*/ 	.byte	0x00, 0xf5, 0x21, 0x00


	//----- nvinfo : EIATTR_KPARAM_INFO
	.align		4
.L_218:
        /*0038*/ 	.byte	0x04, 0x17
        /*003a*/ 	.short	(.L_220 - .L_219)
.L_219:
        /*003c*/ 	.word	0x00000000
        /*0040*/ 	.short	0x0000
        /*0042*/ 	.short	0x0000
        /*0044*/ 	.byte	0x00, 0xf5, 0x21, 0x00


	//----- nvinfo : EIATTR_SPARSE_MMA_MASK
	.align		4
.L_220:
        /*0048*/ 	.byte	0x03, 0x50
        /*004a*/ 	.short	0x0000


	//----- nvinfo : EIATTR_MAXREG_COUNT
	.align		4
        /*004c*/ 	.byte	0x03, 0x1b
        /*004e*/ 	.short	0x00ff


	//----- nvinfo : EIATTR_MERCURY_ISA_VERSION
	.align		4
        /*0050*/ 	.byte	0x03, 0x5f
        /*0052*/ 	.short	0x0101


	//----- nvinfo : EIATTR_VRC_CTA_INIT_COUNT
	.align		4
        /*0054*/ 	.byte	0x02, 0x4a
	.zero		1
	.zero		1


	//----- nvinfo : EIATTR_EXIT_INSTR_OFFSETS
	.align		4
        /*0058*/ 	.byte	0x04, 0x1c
        /*005a*/ 	.short	(.L_222 - .L_221)


	//   ....[0]....
.L_221:
        /*005c*/ 	.word	0x000000c0


	//   ....[1]....
        /*0060*/ 	.word	0x00000160


	//----- nvinfo : EIATTR_CBANK_PARAM_SIZE
	.align		4
.L_222:
        /*0064*/ 	.byte	0x03, 0x19
        /*0066*/ 	.short	0x0018


	//----- nvinfo : EIATTR_PARAM_CBANK
	.align		4
        /*0068*/ 	.byte	0x04, 0x0a
        /*006a*/ 	.short	(.L_224 - .L_223)
	.align		4
.L_223:
        /*006c*/ 	.word	index@(.nv.constant0._Z13transposeCudaPfS_ii)
        /*0070*/ 	.short	0x0380
        /*0072*/ 	.short	0x0018


	//----- nvinfo : EIATTR_SW_WAR
	.align		4
.L_224:
        /*0074*/ 	.byte	0x04, 0x36
        /*0076*/ 	.short	(.L_226 - .L_225)
.L_225:
        /*0078*/ 	.word	0x00000008
.L_226:


//--------------------- .nv.info._Z14copyMatrixCudaPfS_ii --------------------------
	.section	.nv.info._Z14copyMatrixCudaPfS_ii,"",@"SHT_CUDA_INFO"
	.sectionflags	@""
	.align	4


	//----- nvinfo : EIATTR_CUDA_API_VERSION
	.align		4
        /*0000*/ 	.byte	0x04, 0x37
        /*0002*/ 	.short	(.L_228 - .L_227)
.L_227:
        /*0004*/ 	.word	0x00000082


	//----- nvinfo : EIATTR_KPARAM_INFO
	.align		4
.L_228:
        /*0008*/ 	.byte	0x04, 0x17
        /*000a*/ 	.short	(.L_230 - .L_229)
.L_229:
        /*000c*/ 	.word	0x00000000
        /*0010*/ 	.short	0x0003
        /*0012*/ 	.short	0x0014
        /*0014*/ 	.byte	0x00, 0xf0, 0x11, 0x00


	//----- nvinfo : EIATTR_KPARAM_INFO
	.align		4
.L_230:
        /*0018*/ 	.byte	0x04, 0x17
        /*001a*/ 	.short	(.L_232 - .L_231)
.L_231:
        /*001c*/ 	.word	0x00000000
        /*0020*/ 	.short	0x0002
        /*0022*/ 	.short	0x0010
        /*0024*/ 	.byte	0x00, 0xf0, 0x11, 0x00


	//----- nvinfo : EIATTR_KPARAM_INFO
	.align		4
.L_232:
        /*0028*/ 	.byte	0x04, 0x17
        /*002a*/ 	.short	(.L_234 - .L_233)
.L_233:
        /*002c*/ 	.word	0x00000000
        /*0030*/ 	.short	0x0001
        /*0032*/ 	.short	0x0008
        /*0034*/ 	.byte	0x00, 0xf5, 0x21, 0x00


	//----- nvinfo : EIATTR_KPARAM_INFO
	.align		4
.L_234:
        /*0038*/ 	.byte	0x04, 0x17
        /*003a*/ 	.short	(.L_236 - .L_235)
.L_235:
        /*003c*/ 	.word	0x00000000
        /*0040*/ 	.short	0x0000
        /*0042*/ 	.short	0x0000
        /*0044*/ 	.byte	0x00, 0xf5, 0x21, 0x00


	//----- nvinfo : EIATTR_SPARSE_MMA_MASK
	.align		4
.L_236:
        /*0048*/ 	.byte	0x03, 0x50
        /*004a*/ 	.short	0x0000


	//----- nvinfo : EIATTR_MAXREG_COUNT
	.align		4
        /*004c*/ 	.byte	0x03, 0x1b
        /*004e*/ 	.short	0x00ff


	//----- nvinfo : EIATTR_MERCURY_ISA_VERSION
	.align		4
        /*0050*/ 	.byte	0x03, 0x5f
        /*0052*/ 	.short	0x0101


	//----- nvinfo : EIATTR_VRC_CTA_INIT_COUNT
	.align		4
        /*0054*/ 	.byte	0x02, 0x4a
	.zero		1
	.zero		1


	//----- nvinfo : EIATTR_EXIT_INSTR_OFFSETS
	.align		4
        /*0058*/ 	.byte	0x04, 0x1c
        /*005a*/ 	.short	(.L_238 - .L_237)


	//   ....[0]....
.L_237:
        /*005c*/ 	.word	0x00000140


	//   ....[1]....
        /*0060*/ 	.word	0x000001c0


	//----- nvinfo : EIATTR_CBANK_PARAM_SIZE
	.align		4
.L_238:
        /*0064*/ 	.byte	0x03, 0x19
        /*0066*/ 	.short	0x0018


	//----- nvinfo : EIATTR_PARAM_CBANK
	.align		4
        /*0068*/ 	.byte	0x04, 0x0a
        /*006a*/ 	.short	(.L_240 - .L_239)
	.align		4
.L_239:
        /*006c*/ 	.word	index@(.nv.constant0._Z14copyMatrixCudaPfS_ii)
        /*0070*/ 	.short	0x0380
        /*0072*/ 	.short	0x0018


	//----- nvinfo : EIATTR_SW_WAR
	.align		4
.L_240:
        /*0074*/ 	.byte	0x04, 0x36
        /*0076*/ 	.short	(.L_242 - .L_241)
.L_241:
        /*0078*/ 	.word	0x00000008
.L_242:


//--------------------- .nv.info._Z11initMatCudaPffi --------------------------
	.section	.nv.info._Z11initMatCudaPffi,"",@"SHT_CUDA_INFO"
	.sectionflags	@""
	.align	4


	//----- nvinfo : EIATTR_CUDA_API_VERSION
	.align		4
        /*0000*/ 	.byte	0x04, 0x37
        /*0002*/ 	.short	(.L_244 - .L_243)
.L_243:
        /*0004*/ 	.word	0x00000082


	//----- nvinfo : EIATTR_KPARAM_INFO
	.align		4
.L_244:
        /*0008*/ 	.byte	0x04, 0x17
        /*000a*/ 	.short	(.L_246 - .L_245)
.L_245:
        /*000c*/ 	.word	0x00000000
        /*0010*/ 	.short	0x0002
        /*0012*/ 	.short	0x000c
        /*0014*/ 	.byte	0x00, 0xf0, 0x11, 0x00


	//----- nvinfo : EIATTR_KPARAM_INFO
	.align		4
.L_246:
        /*0018*/ 	.byte	0x04, 0x17
        /*001a*/ 	.short	(.L_248 - .L_247)
.L_247:
        /*001c*/ 	.word	0x00000000
        /*0020*/ 	.short	0x0001
        /*0022*/ 	.short	0x0008
        /*0024*/ 	.byte	0x00, 0xf0, 0x11, 0x00


	//----- nvinfo : EIATTR_KPARAM_INFO
	.align		4
.L_248:
        /*0028*/ 	.byte	0x04, 0x17
        /*002a*/ 	.short	(.L_250 - .L_249)
.L_249:
        /*002c*/ 	.word	0x00000000
        /*0030*/ 	.short	0x0000
        /*0032*/ 	.short	0x0000
        /*0034*/ 	.byte	0x00, 0xf5, 0x21, 0x00


	//----- nvinfo : EIATTR_SPARSE_MMA_MASK
	.align		4
.L_250:
        /*0038*/ 	.byte	0x03, 0x50
        /*003a*/ 	.short	0x0000


	//----- nvinfo : EIATTR_MAXREG_COUNT
	.align		4
        /*003c*/ 	.byte	0x03, 0x1b
        /*003e*/ 	.short	0x00ff


	//----- nvinfo : EIATTR_MERCURY_ISA_VERSION
	.align		4
        /*0040*/ 	.byte	0x03, 0x5f
        /*0042*/ 	.short	0x0101


	//----- nvinfo : EIATTR_VRC_CTA_INIT_COUNT
	.align		4
        /*0044*/ 	.byte	0x02, 0x4a
	.zero		1
	.zero		1


	//----- nvinfo : EIATTR_EXIT_INSTR_OFFSETS
	.align		4
        /*0048*/ 	.byte	0x04, 0x1c
        /*004a*/ 	.short	(.L_252 - .L_251)


	//   ....[0]....
.L_251:
        /*004c*/ 	.word	0x00000130


	//   ....[1]....
        /*0050*/ 	.word	0x00000190


	//----- nvinfo : EIATTR_CBANK_PARAM_SIZE
	.align		4
.L_252:
        /*0054*/ 	.byte	0x03, 0x19
        /*0056*/ 	.short	0x0010


	//----- nvinfo : EIATTR_PARAM_CBANK
	.align		4
        /*0058*/ 	.byte	0x04, 0x0a
        /*005a*/ 	.short	(.L_254 - .L_253)
	.align		4
.L_253:
        /*005c*/ 	.word	index@(.nv.constant0._Z11initMatCudaPffi)
        /*0060*/ 	.short	0x0380
        /*0062*/ 	.short	0x0010


	//----- nvinfo : EIATTR_SW_WAR
	.align		4
.L_254:
        /*0064*/ 	.byte	0x04, 0x36
        /*0066*/ 	.short	(.L_256 - .L_255)
.L_255:
        /*0068*/ 	.word	0x00000008
.L_256:


//--------------------- .nv.info._Z8printMatPfii  --------------------------
	.section	.nv.info._Z8printMatPfii,"",@"SHT_CUDA_INFO"
	.sectionflags	@""
	.align	4


	//----- nvinfo : EIATTR_CUDA_API_VERSION
	.align		4
        /*0000*/ 	.byte	0x04, 0x37
        /*0002*/ 	.short	(.L_258 - .L_257)
.L_257:
        /*0004*/ 	.word	0x00000082


	//----- nvinfo : EIATTR_KPARAM_INFO
	.align		4
.L_258:
        /*0008*/ 	.byte	0x04, 0x17
        /*000a*/ 	.short	(.L_260 - .L_259)
.L_259:
        /*000c*/ 	.word	0x00000000
        /*0010*/ 	.short	0x0002
        /*0012*/ 	.short	0x000c
        /*0014*/ 	.byte	0x00, 0xf0, 0x11, 0x00


	//----- nvinfo : EIATTR_KPARAM_INFO
	.align		4
.L_260:
        /*0018*/ 	.byte	0x04, 0x17
        /*001a*/ 	.short	(.L_262 - .L_261)
.L_261:
        /*001c*/ 	.word	0x00000000
        /*0020*/ 	.short	0x0001
        /*0022*/ 	.short	0x0008
        /*0024*/ 	.byte	0x00, 0xf0, 0x11, 0x00


	//----- nvinfo : EIATTR_KPARAM_INFO
	.align		4
.L_262:
        /*0028*/ 	.byte	0x04, 0x17
        /*002a*/ 	.short	(.L_264 - .L_263)
.L_263:
        /*002c*/ 	.word	0x00000000
        /*0030*/ 	.short	0x0000
        /*0032*/ 	.short	0x0000
        /*0034*/ 	.byte	0x00, 0xf5, 0x21, 0x00


	//----- nvinfo : EIATTR_SPARSE_MMA_MASK
	.align		4
.L_264:
        /*0038*/ 	.byte	0x03, 0x50
        /*003a*/ 	.short	0x0000


	//----- nvinfo : EIATTR_MAXREG_COUNT
	.align		4
        /*003c*/ 	.byte	0x03, 0x1b
        /*003e*/ 	.short	0x00ff


	//----- nvinfo : EIATTR_EXTERNS
	.align		4
        /*0040*/ 	.byte	0x04, 0x0f
        /*0042*/ 	.short	(.L_266 - .L_265)


	//   ....[0]....
	.align		4
.L_265:
        /*0044*/ 	.word	index@(vprintf)


	//----- nvinfo : EIATTR_MERCURY_ISA_VERSION
	.align		4
.L_266:
        /*0048*/ 	.byte	0x03, 0x5f
        /*004a*/ 	.short	0x0101


	//----- nvinfo : EIATTR_VRC_CTA_INIT_COUNT
	.align		4
        /*004c*/ 	.byte	0x02, 0x4a
	.zero		1
	.zero		1


	//----- nvinfo : EIATTR_SYSCALL_OFFSETS
	.align		4
        /*0050*/ 	.byte	0x04, 0x46
        /*0052*/ 	.short	(.L_268 - .L_267)


	//   ....[0]....
.L_267:
        /*0054*/ 	.word	0x000000d0


	//   ....[1]....
        /*0058*/ 	.word	0x00000360


	//   ....[2]....
        /*005c*/ 	.word	0x00000440


	//   ....[3]....
        /*0060*/ 	.word	0x00000510


	//   ....[4]....
        /*0064*/ 	.word	0x000005e0


	//   ....[5]....
        /*0068*/ 	.word	0x000006b0


	//   ....[6]....
        /*006c*/ 	.word	0x00000780


	//   ....[7]....
        /*0070*/ 	.word	0x00000850


	//   ....[8]....
        /*0074*/ 	.word	0x00000920


	//   ....[9]....
        /*0078*/ 	.word	0x000009f0


	//   ....[10]....
        /*007c*/ 	.word	0x00000ac0


	//   ....[11]....
        /*0080*/ 	.word	0x00000b90


	//   ....[12]....
        /*0084*/ 	.word	0x00000c60


	//   ....[13]....
        /*0088*/ 	.word	0x00000d30


	//   ....[14]....
        /*008c*/ 	.word	0x00000e00


	//   ....[15]....
        /*0090*/ 	.word	0x00000ed0


	//   ....[16]....
        /*0094*/ 	.word	0x00000fa0


	//   ....[17]....
        /*0098*/ 	.word	0x000011a0


	//   ....[18]....
        /*009c*/ 	.word	0x000012d0


	//   ....[19]....
        /*00a0*/ 	.word	0x000013a0


	//   ....[20]....
        /*00a4*/ 	.word	0x00001470


	//   ....[21]....
        /*00a8*/ 	.word	0x00001540


	//   ....[22]....
        /*00ac*/ 	.word	0x00001610


	//   ....[23]....
        /*00b0*/ 	.word	0x000016e0


	//   ....[24]....
        /*00b4*/ 	.word	0x000017b0


	//   ....[25]....
        /*00b8*/ 	.word	0x00001940


	//   ....[26]....
        /*00bc*/ 	.word	0x00001a70


	//   ....[27]....
        /*00c0*/ 	.word	0x00001b40


	//   ....[28]....
        /*00c4*/ 	.word	0x00001c10


	//   ....[29]....
        /*00c8*/ 	.word	0x00001d70


	//   ....[30]....
        /*00cc*/ 	.word	0x00001ee0


	//   ....[31]....
        /*00d0*/ 	.word	0x00001fd0


	//   ....[32]....
        /*00d4*/ 	.word	0x00002050


	//   ....[33]....
        /*00d8*/ 	.word	0x000021c0


	//   ....[34]....
        /*00dc*/ 	.word	0x00002230


	//   ....[35]....
        /*00e0*/ 	.word	0x000022a0


	//   ....[36]....
        /*00e4*/ 	.word	0x00002310


	//   ....[37]....
        /*00e8*/ 	.word	0x00002420


	//   ....[38]....
        /*00ec*/ 	.word	0x000024d0


	//----- nvinfo : EIATTR_EXIT_INSTR_OFFSETS
	.align		4
.L_268:
        /*00f0*/ 	.byte	0x04, 0x1c
        /*00f2*/ 	.short	(.L_270 - .L_269)


	//   ....[0]....
.L_269:
        /*00f4*/ 	.word	0x000024e0


	//----- nvinfo : EIATTR_CRS_STACK_SIZE
	.align		4
.L_270:
        /*00f8*/ 	.byte	0x04, 0x1e
        /*00fa*/ 	.short	(.L_272 - .L_271)
.L_271:
        /*00fc*/ 	.word	0x00000000


	//----- nvinfo : EIATTR_CBANK_PARAM_SIZE
	.align		4
.L_272:
        /*0100*/ 	.byte	0x03, 0x19
        /*0102*/ 	.short	0x0010


	//----- nvinfo : EIATTR_PARAM_CBANK
	.align		4
        /*0104*/ 	.byte	0x04, 0x0a
        /*0106*/ 	.short	(.L_274 - .L_273)
	.align		4
.L_273:
        /*0108*/ 	.word	index@(.nv.constant0._Z8printMatPfii)
        /*010c*/ 	.short	0x0380
        /*010e*/ 	.short	0x0010


	//----- nvinfo : EIATTR_SW_WAR
	.align		4
.L_274:
        /*0110*/ 	.byte	0x04, 0x36
        /*0112*/ 	.short	(.L_276 - .L_275)
.L_275:
        /*0114*/ 	.word	0x00000008
.L_276:


//--------------------- .nv.callgraph             --------------------------
	.section	.nv.callgraph,"",@"SHT_CUDA_CALLGRAPH"
	.align	4
	.sectionentsize	8
	.align		4
        /*0000*/ 	.word	0x00000000
	.align		4
        /*0004*/ 	.word	0xffffffff
	.align		4
        /*0008*/ 	.word	index@(_Z8printMatPfii)
	.align		4
        /*000c*/ 	.word	index@(vprintf)
	.align		4
        /*0010*/ 	.word	0x00000000
	.align		4
        /*0014*/ 	.word	0xfffffffe
	.align		4
        /*0018*/ 	.word	0x00000000
	.align		4
        /*001c*/ 	.word	0xfffffffd
	.align		4
        /*0020*/ 	.word	0x00000000
	.align		4
        /*0024*/ 	.word	0xfffffffc


//--------------------- .nv.constant4             --------------------------
	.section	.nv.constant4,"a",@progbits
	.align	8
	.align		8
.nv.constant4:
        /*0000*/ 	.dword	$str
	.align		8
        /*0008*/ 	.dword	$str$1
	.align		8
        /*0010*/ 	.dword	$str$2
	.align		8
        /*0018*/ 	.dword	vprintf


//--------------------- .text._Z8updYCudaPfS_S_S_i --------------------------
	.section	.text._Z8updYCudaPfS_S_S_i,"ax",@progbits
	.align	128
        .global         _Z8updYCudaPfS_S_S_i
        .type           _Z8updYCudaPfS_S_S_i,@function
        .size           _Z8updYCudaPfS_S_S_i,(.L_x_80 - _Z8updYCudaPfS_S_S_i)
        .other          _Z8updYCudaPfS_S_S_i,@"STO_CUDA_ENTRY STV_DEFAULT"
_Z8updYCudaPfS_S_S_i:
.text._Z8updYCudaPfS_S_S_i:
[----:B------:R-:W-:Y:S08]  /*0000*/  LDC R1, c[0x0][0x37c] ;  /* 0x0000df00ff017b82 */ /* 0x000ff00000000800 */
[----:B------:R-:W-:Y:S01]  /*0010*/  S2UR UR4, SR_CTAID.Z ;  /* 0x00000000000479c3 */ /* 0x000fe20000002700 */
[----:B------:R-:W0:Y:S01]  /*0020*/  S2R R0, SR_TID.Z ;  /* 0x0000000000007919 */ /* 0x000e220000002300 */
[----:B------:R-:W1:Y:S01]  /*0030*/  LDCU UR5, c[0x0][0x370] ;  /* 0x00006e00ff0577ac */ /* 0x000e620008000800 */
[----:B------:R-:W2:Y:S01]  /*0040*/  S2R R3, SR_TID.Y ;  /* 0x0000000000037919 */ /* 0x000ea20000002200 */
[----:B------:R-:W3:Y:S04]  /*0050*/  LDCU UR6, c[0x0][0x374] ;  /* 0x00006e80ff0677ac */ /* 0x000ee80008000800 */
[----:B------:R-:W3:Y:S01]  /*0060*/  S2UR UR7, SR_CTAID.Y ;  /* 0x00000000000779c3 */ /* 0x000ee20000002600 */
[----:B------:R-:W4:Y:S01]  /*0070*/  S2R R5, SR_TID.X ;  /* 0x0000000000057919 */ /* 0x000f220000002100 */
[----:B------:R-:W4:Y:S01]  /*0080*/  LDCU UR9, c[0x0][0x360] ;  /* 0x00006c00ff0977ac */ /* 0x000f220008000800 */
[----:B------:R-:W2:Y:S05]  /*0090*/  LDCU UR10, c[0x0][0x364] ;  /* 0x00006c80ff0a77ac */ /* 0x000eaa0008000800 */
[----:B------:R-:W1:Y:S08]  /*00a0*/  S2UR UR8, SR_CTAID.X ;  /* 0x00000000000879c3 */ /* 0x000e700000002500 */
[----:B------:R-:W0:Y:S01]  /*00b0*/  LDC R7, c[0x0][0x368] ;  /* 0x0000da00ff077b82 */ /* 0x000e220000000800 */
[----:B---3--:R-:W-:-:S04]  /*00c0*/  UIMAD UR4, UR4, UR6, UR7 ;  /* 0x00000006040472a4 */ /* 0x008fc8000f8e0207 */
[----:B-1----:R-:W-:Y:S01]  /*00d0*/  UIMAD UR4, UR4, UR5, UR8 ;  /* 0x00000005040472a4 */ /* 0x002fe2000f8e0208 */
[----:B------:R-:W1:Y:S05]  /*00e0*/  LDCU UR5, c[0x0][0x3a0] ;  /* 0x00007400ff0577ac */ /* 0x000e6a0008000800 */
[----:B0-----:R-:W-:-:S04]  /*00f0*/  IMAD R0, R7, UR4, R0 ;  /* 0x0000000407007c24 */ /* 0x001fc8000f8e0200 */
[----:B--2---:R-:W-:-:S04]  /*0100*/  IMAD R0, R0, UR10, R3 ;  /* 0x0000000a00007c24 */ /* 0x004fc8000f8e0203 */
[----:B----4-:R-:W-:-:S05]  /*0110*/  IMAD R2, R0, UR9, R5 ;  /* 0x0000000900027c24 */ /* 0x010fca000f8e0205 */
[----:B-1----:R-:W-:-:S13]  /*0120*/  ISETP.GE.AND P0, PT, R2, UR5, PT ;  /* 0x0000000502007c0c */ /* 0x002fda000bf06270 */
[----:B------:R-:W-:Y:S05]  /*0130*/  @P0 EXIT ;  /* 0x000000000000094d */ /* 0x000fea0003800000 */
[----:B------:R-:W0:Y:S01]  /*0140*/  LDC.64 R6, c[0x0][0x390] ;  /* 0x0000e400ff067b82 */ /* 0x000e220000000a00 */
[----:B------:R-:W1:Y:S07]  /*0150*/  LDCU.64 UR4, c[0x0][0x358] ;  /* 0x00006b00ff0477ac */ /* 0x000e6e0008000a00 */
[----:B------:R-:W2:Y:S01]  /*0160*/  LDC.64 R4, c[0x0][0x388] ;  /* 0x0000e200ff047b82 */ /* 0x000ea20000000a00 */
[----:B0-----:R-:W-:-:S05]  /*0170*/  IMAD.WIDE R6, R2, 0x4, R6 ;  /* 0x0000000402067825 */ /* 0x001fca00078e0206 */
[----:B-1----:R-:W3:Y:S01]  /*0180*/  LDG.E R3, desc[UR4][R6.64] ;  /* 0x0000000406037981 */ /* 0x002ee2000c1e1900 */
[----:B--2---:R-:W-:-:S05]  /*0190*/  IMAD.WIDE R4, R2, 0x4, R4 ;  /* 0x0000000402047825 */ /* 0x004fca00078e0204 */
[----:B------:R-:W2:Y:S01]  /*01a0*/  LDG.E R0, desc[UR4][R4.64] ;  /* 0x0000000404007981 */ /* 0x000ea2000c1e1900 */
[----:B------:R-:W-:Y:S01]  /*01b0*/  BSSY.RECONVERGENT B0, `(.L_x_0) ;  /* 0x000000c000007945 */ /* 0x000fe20003800200 */
[----:B---3--:R-:W0:Y:S08]  /*01c0*/  MUFU.RCP R8, R3 ;  /* 0x0000000300087308 */ /* 0x008e300000001000 */
[----:B--2---:R-:W1:Y:S01]  /*01d0*/  FCHK P0, R0, R3 ;  /* 0x0000000300007302 */ /* 0x004e620000000000 */
[----:B0-----:R-:W-:-:S04]  /*01e0*/  FFMA R9, -R3, R8, 1 ;  /* 0x3f80000003097423 */ /* 0x001fc80000000108 */
[----:B------:R-:W-:-:S04]  /*01f0*/  FFMA R9, R8, R9, R8 ;  /* 0x0000000908097223 */ /* 0x000fc80000000008 */
[----:B------:R-:W-:-:S04]  /*0200*/  FFMA R8, R0, R9, RZ ;  /* 0x0000000900087223 */ /* 0x000fc800000000ff */
[----:B------:R-:W-:-:S04]  /*0210*/  FFMA R10, -R3, R8, R0 ;  /* 0x00000008030a7223 */ /* 0x000fc80000000100 */
[----:B------:R-:W-:Y:S01]  /*0220*/  FFMA R8, R9, R10, R8 ;  /* 0x0000000a09087223 */ /* 0x000fe20000000008 */
[----:B-1----:R-:W-:Y:S06]  /*0230*/  @!P0 BRA `(.L_x_1) ;  /* 0x00000000000c8947 */ /* 0x002fec0003800000 */
[----:B------:R-:W-:-:S07]  /*0240*/  MOV R4, 0x260 ;  /* 0x0000026000047802 */ /* 0x000fce0000000f00 */
[----:B------:R-:W-:Y:S05]  /*0250*/  CALL.REL.NOINC `($__internal_0_$__cuda_sm3x_div_rn_noftz_f32_slowpath) ;  /* 0x0000000000287944 */ /* 0x000fea0003c00000 */
[----:B------:R-:W-:-:S07]  /*0260*/  IMAD.MOV.U32 R8, RZ, RZ, R0 ;  /* 0x000000ffff087224 */ /* 0x000fce00078e0000 */
.L_x_1:
[----:B------:R-:W-:Y:S05]  /*0270*/  BSYNC.RECONVERGENT B0 ;  /* 0x0000000000007941 */ /* 0x000fea0003800200 */
.L_x_0:
[----:B------:R-:W0:Y:S08]  /*0280*/  LDC.64 R4, c[0x0][0x398] ;  /* 0x0000e600ff047b82 */ /* 0x000e300000000a00 */
[----:B------:R-:W1:Y:S01]  /*0290*/  LDC.64 R6, c[0x0][0x380] ;  /* 0x0000e000ff067b82 */ /* 0x000e620000000a00 */
[----:B0-----:R-:W-:-:S06]  /*02a0*/  IMAD.WIDE R4, R2, 0x4, R4 ;  /* 0x0000000402047825 */ /* 0x001fcc00078e0204 */
[----:B------:R-:W2:Y:S01]  /*02b0*/  LDG.E R5, desc[UR4][R4.64] ;  /* 0x0000000404057981 */ /* 0x000ea2000c1e1900 */
[----:B-1----:R-:W-:-:S04]  /*02c0*/  IMAD.WIDE R2, R2, 0x4, R6 ;  /* 0x0000000402027825 */ /* 0x002fc800078e0206 */
[----:B--2---:R-:W-:-:S05]  /*02d0*/  FMUL R7, R5, R8 ;  /* 0x0000000805077220 */ /* 0x004fca0000400000 */
[----:B------:R-:W-:Y:S01]  /*02e0*/  STG.E desc[UR4][R2.64], R7 ;  /* 0x0000000702007986 */ /* 0x000fe2000c101904 */
[----:B------:R-:W-:Y:S05]  /*02f0*/  EXIT ;  /* 0x000000000000794d */ /* 0x000fea0003800000 */
        .weak           $__internal_0_$__cuda_sm3x_div_rn_noftz_f32_slowpath
        .type           $__internal_0_$__cuda_sm3x_div_rn_noftz_f32_slowpath,@function
        .size           $__internal_0_$__cuda_sm3x_div_rn_noftz_f32_slowpath,(.L_x_80 - $__internal_0_$__cuda_sm3x_div_rn_noftz_f32_slowpath)
$__internal_0_$__cuda_sm3x_div_rn_noftz_f32_slowpath:
[--C-:B------:R-:W-:Y:S01]  /*0300*/  SHF.R.U32.HI R6, RZ, 0x17, R3.reuse ;  /* 0x00000017ff067819 */ /* 0x100fe20000011603 */
[----:B------:R-:W-:Y:S01]  /*0310*/  BSSY.RECONVERGENT B1, `(.L_x_2) ;  /* 0x0000064000017945 */ /* 0x000fe20003800200 */
[--C-:B------:R-:W-:Y:S01]  /*0320*/  SHF.R.U32.HI R5, RZ, 0x17, R0.reuse ;  /* 0x00000017ff057819 */ /* 0x100fe20000011600 */
[----:B------:R-:W-:Y:S01]  /*0330*/  IMAD.MOV.U32 R7, RZ, RZ, R0 ;  /* 0x000000ffff077224 */ /* 0x000fe200078e0000 */
[----:B------:R-:W-:Y:S01]  /*0340*/  LOP3.LUT R6, R6, 0xff, RZ, 0xc0, !PT ;  /* 0x000000ff06067812 */ /* 0x000fe200078ec0ff */
[----:B------:R-:W-:Y:S01]  /*0350*/  IMAD.MOV.U32 R8, RZ, RZ, R3 ;  /* 0x000000ffff087224 */ /* 0x000fe200078e0003 */
[----:B------:R-:W-:-:S03]  /*0360*/  LOP3.LUT R5, R5, 0xff, RZ, 0xc0, !PT ;  /* 0x000000ff05057812 */ /* 0x000fc600078ec0ff */
[----:B------:R-:W-:Y:S02]  /*0370*/  VIADD R11, R6, 0xffffffff ;  /* 0xffffffff060b7836 */ /* 0x000fe40000000000 */
[----:B------:R-:W-:-:S03]  /*0380*/  VIADD R10, R5, 0xffffffff ;  /* 0xffffffff050a7836 */ /* 0x000fc60000000000 */
[----:B------:R-:W-:-:S04]  /*0390*/  ISETP.GT.U32.AND P0, PT, R11, 0xfd, PT ;  /* 0x000000fd0b00780c */ /* 0x000fc80003f04070 */
[----:B------:R-:W-:-:S13]  /*03a0*/  ISETP.GT.U32.OR P0, PT, R10, 0xfd, P0 ;  /* 0x000000fd0a00780c */ /* 0x000fda0000704470 */
[----:B------:R-:W-:Y:S01]  /*03b0*/  @!P0 IMAD.MOV.U32 R9, RZ, RZ, RZ ;  /* 0x000000ffff098224 */ /* 0x000fe200078e00ff */
[----:B------:R-:W-:Y:S06]  /*03c0*/  @!P0 BRA `(.L_x_3) ;  /* 0x00000000005c8947 */ /* 0x000fec0003800000 */
[----:B------:R-:W-:Y:S02]  /*03d0*/  FSETP.GTU.FTZ.AND P0, PT, |R0|, +INF , PT ;  /* 0x7f8000000000780b */ /* 0x000fe40003f1c200 */
[----:B------:R-:W-:-:S04]  /*03e0*/  FSETP.GTU.FTZ.AND P1, PT, |R3|, +INF , PT ;  /* 0x7f8000000300780b */ /* 0x000fc80003f3c200 */
[----:B------:R-:W-:-:S13]  /*03f0*/  PLOP3.LUT P0, PT, P0, P1, PT, 0xf8, 0x8f ;  /* 0x00000000008f781c */ /* 0x000fda0000703f70 */
[----:B------:R-:W-:Y:S05]  /*0400*/  @P0 BRA `(.L_x_4) ;  /* 0x00000004004c0947 */ /* 0x000fea0003800000 */
[----:B------:R-:W-:-:S13]  /*0410*/  LOP3.LUT P0, RZ, R8, 0x7fffffff, R7, 0xc8, !PT ;  /* 0x7fffffff08ff7812 */ /* 0x000fda000780c807 */
[----:B------:R-:W-:Y:S05]  /*0420*/  @!P0 BRA `(.L_x_5) ;  /* 0x00000004003c8947 */ /* 0x000fea0003800000 */
[C---:B------:R-:W-:Y:S02]  /*0430*/  FSETP.NEU.FTZ.AND P2, PT, |R0|.reuse, +INF , PT ;  /* 0x7f8000000000780b */ /* 0x040fe40003f5d200 */
[----:B------:R-:W-:Y:S02]  /*0440*/  FSETP.NEU.FTZ.AND P1, PT, |R3|, +INF , PT ;  /* 0x7f8000000300780b */ /* 0x000fe40003f3d200 */
[----:B------:R-:W-:-:S11]  /*0450*/  FSETP.NEU.FTZ.AND P0, PT, |R0|, +INF , PT ;  /* 0x7f8000000000780b */ /* 0x000fd60003f1d200 */
[----:B------:R-:W-:Y:S05]  /*0460*/  @!P1 BRA !P2, `(.L_x_5) ;  /* 0x00000004002c9947 */ /* 0x000fea0005000000 */
[----:B------:R-:W-:-:S04]  /*0470*/  LOP3.LUT P2, RZ, R7, 0x7fffffff, RZ, 0xc0, !PT ;  /* 0x7fffffff07ff7812 */ /* 0x000fc8000784c0ff */
[----:B------:R-:W-:-:S13]  /*0480*/  PLOP3.LUT P1, PT, P1, P2, PT, 0x2f, 0xf2 ;  /* 0x0000000000f2781c */ /* 0x000fda0000f24577 */
[----:B------:R-:W-:Y:S05]  /*0490*/  @P1 BRA `(.L_x_6) ;  /* 0x0000000400181947 */ /* 0x000fea0003800000 */
[----:B------:R-:W-:-:S04]  /*04a0*/  LOP3.LUT P1, RZ, R8, 0x7fffffff, RZ, 0xc0, !PT ;  /* 0x7fffffff08ff7812 */ /* 0x000fc8000782c0ff */
[----:B------:R-:W-:-:S13]  /*04b0*/  PLOP3.LUT P0, PT, P0, P1, PT, 0x2f, 0xf2 ;  /* 0x0000000000f2781c */ /* 0x000fda0000702577 */
[----:B------:R-:W-:Y:S05]  /*04c0*/  @P0 BRA `(.L_x_7) ;  /* 0x0000000400000947 */ /* 0x000fea0003800000 */
[----:B------:R-:W-:Y:S02]  /*04d0*/  ISETP.GE.AND P0, PT, R10, RZ, PT ;  /* 0x000000ff0a00720c */ /* 0x000fe40003f06270 */
[----:B------:R-:W-:-:S11]  /*04e0*/  ISETP.GE.AND P1, PT, R11, RZ, PT ;  /* 0x000000ff0b00720c */ /* 0x000fd60003f26270 */
[----:B------:R-:W-:Y:S02]  /*04f0*/  @P0 IMAD.MOV.U32 R9, RZ, RZ, RZ ;  /* 0x000000ffff090224 */ /* 0x000fe400078e00ff */
[----:B------:R-:W-:Y:S01]  /*0500*/  @!P0 FFMA R7, R0, 1.84467440737095516160e+19, RZ ;  /* 0x5f80000000078823 */ /* 0x000fe200000000ff */
[----:B------:R-:W-:Y:S02]  /*0510*/  @!P0 IMAD.MOV.U32 R9, RZ, RZ, -0x40 ;  /* 0xffffffc0ff098424 */ /* 0x000fe400078e00ff */
[----:B------:R-:W-:Y:S02]  /*0520*/  @!P1 FFMA R8, R3, 1.84467440737095516160e+19, RZ ;  /* 0x5f80000003089823 */ /* 0x000fe400000000ff */
[----:B------:R-:W-:-:S07]  /*0530*/  @!P1 VIADD R9, R9, 0x40 ;  /* 0x0000004009099836 */ /* 0x000fce0000000000 */
.L_x_3:
[----:B------:R-:W-:Y:S01]  /*0540*/  LEA R3, R6, 0xc0800000, 0x17 ;  /* 0xc080000006037811 */ /* 0x000fe200078eb8ff */
[----:B------:R-:W-:Y:S01]  /*0550*/  VIADD R5, R5, 0xffffff81 ;  /* 0xffffff8105057836 */ /* 0x000fe20000000000 */
[----:B------:R-:W-:Y:S03]  /*0560*/  BSSY.RECONVERGENT B2, `(.L_x_8) ;  /* 0x0000035000027945 */ /* 0x000fe60003800200 */
[----:B------:R-:W-:Y:S01]  /*0570*/  IMAD.IADD R3, R8, 0x1, -R3 ;  /* 0x0000000108037824 */ /* 0x000fe200078e0a03 */
[C---:B------:R-:W-:Y:S01]  /*0580*/  IADD3 R6, PT, PT, R5.reuse, 0x7f, -R6 ;  /* 0x0000007f05067810 */ /* 0x040fe20007ffe806 */
[----:B------:R-:W-:Y:S02]  /*0590*/  IMAD R0, R5, -0x800000, R7 ;  /* 0xff80000005007824 */ /* 0x000fe400078e0207 */
[----:B------:R-:W0:Y:S01]  /*05a0*/  MUFU.RCP R8, R3 ;  /* 0x0000000300087308 */ /* 0x000e220000001000 */
[----:B------:R-:W-:Y:S01]  /*05b0*/  FADD.FTZ R11, -R3, -RZ ;  /* 0x800000ff030b7221 */ /* 0x000fe20000010100 */
[----:B------:R-:W-:-:S03]  /*05c0*/  IMAD.IADD R6, R6, 0x1, R9 ;  /* 0x0000000106067824 */ /* 0x000fc600078e0209 */
[----:B0-----:R-:W-:-:S04]  /*05d0*/  FFMA R13, R8, R11, 1 ;  /* 0x3f800000080d7423 */ /* 0x001fc8000000000b */
[----:B------:R-:W-:-:S04]  /*05e0*/  FFMA R10, R8, R13, R8 ;  /* 0x0000000d080a7223 */ /* 0x000fc80000000008 */
[----:B------:R-:W-:-:S04]  /*05f0*/  FFMA R7, R0, R10, RZ ;  /* 0x0000000a00077223 */ /* 0x000fc800000000ff */
[----:B------:R-:W-:-:S04]  /*0600*/  FFMA R8, R11, R7, R0 ;  /* 0x000000070b087223 */ /* 0x000fc80000000000 */
[----:B------:R-:W-:-:S04]  /*0610*/  FFMA R7, R10, R8, R7 ;  /* 0x000000080a077223 */ /* 0x000fc80000000007 */
[----:B------:R-:W-:-:S04]  /*0620*/  FFMA R8, R11, R7, R0 ;  /* 0x000000070b087223 */ /* 0x000fc80000000000 */
[----:B------:R-:W-:-:S05]  /*0630*/  FFMA R0, R10, R8, R7 ;  /* 0x000000080a007223 */ /* 0x000fca0000000007 */
[----:B------:R-:W-:-:S04]  /*0640*/  SHF.R.U32.HI R3, RZ, 0x17, R0 ;  /* 0x00000017ff037819 */ /* 0x000fc80000011600 */
[----:B------:R-:W-:-:S05]  /*0650*/  LOP3.LUT R3, R3, 0xff, RZ, 0xc0, !PT ;  /* 0x000000ff03037812 */ /* 0x000fca00078ec0ff */
[----:B------:R-:W-:-:S04]  /*0660*/  IMAD.IADD R9, R3, 0x1, R6 ;  /* 0x0000000103097824 */ /* 0x000fc800078e0206 */
[----:B------:R-:W-:-:S05]  /*0670*/  VIADD R3, R9, 0xffffffff ;  /* 0xffffffff09037836 */ /* 0x000fca0000000000 */
[----:B------:R-:W-:-:S13]  /*0680*/  ISETP.GE.U32.AND P0, PT, R3, 0xfe, PT ;  /* 0x000000fe0300780c */ /* 0x000fda0003f06070 */
[----:B------:R-:W-:Y:S05]  /*0690*/  @!P0 BRA `(.L_x_9) ;  /* 0x0000000000808947 */ /* 0x000fea0003800000 */
[----:B------:R-:W-:-:S13]  /*06a0*/  ISETP.GT.AND P0, PT, R9, 0xfe, PT ;  /* 0x000000fe0900780c */ /* 0x000fda0003f04270 */
[----:B------:R-:W-:Y:S05]  /*06b0*/  @P0 BRA `(.L_x_10) ;  /* 0x00000000006c0947 */ /* 0x000fea0003800000 */
[----:B------:R-:W-:-:S13]  /*06c0*/  ISETP.GE.AND P0, PT, R9, 0x1, PT ;  /* 0x000000010900780c */ /* 0x000fda0003f06270 */
[----:B------:R-:W-:Y:S05]  /*06d0*/  @P0 BRA `(.L_x_11) ;  /* 0x0000000000740947 */ /* 0x000fea0003800000 */
[----:B------:R-:W-:Y:S02]  /*06e0*/  ISETP.GE.AND P0, PT, R9, -0x18, PT ;  /* 0xffffffe80900780c */ /* 0x000fe40003f06270 */
[----:B------:R-:W-:-:S11]  /*06f0*/  LOP3.LUT R0, R0, 0x80000000, RZ, 0xc0, !PT ;  /* 0x8000000000007812 */ /* 0x000fd600078ec0ff */
[----:B------:R-:W-:Y:S05]  /*0700*/  @!P0 BRA `(.L_x_11) ;  /* 0x0000000000688947 */ /* 0x000fea0003800000 */
[CCC-:B------:R-:W-:Y:S01]  /*0710*/  FFMA.RZ R3, R10.reuse, R8.reuse, R7.reuse ;  /* 0x000000080a037223 */ /* 0x1c0fe2000000c007 */
[CCC-:B------:R-:W-:Y:S01]  /*0720*/  FFMA.RM R6, R10.reuse, R8.reuse, R7.reuse ;  /* 0x000000080a067223 */ /* 0x1c0fe20000004007 */
[C---:B------:R-:W-:Y:S02]  /*0730*/  ISETP.NE.AND P2, PT, R9.reuse, RZ, PT ;  /* 0x000000ff0900720c */ /* 0x040fe40003f45270 */
[----:B------:R-:W-:Y:S02]  /*0740*/  ISETP.NE.AND P1, PT, R9, RZ, PT ;  /* 0x000000ff0900720c */ /* 0x000fe40003f25270 */
[----:B------:R-:W-:Y:S01]  /*0750*/  LOP3.LUT R5, R3, 0x7fffff, RZ, 0xc0, !PT ;  /* 0x007fffff03057812 */ /* 0x000fe200078ec0ff */
[----:B------:R-:W-:Y:S01]  /*0760*/  FFMA.RP R3, R10, R8, R7 ;  /* 0x000000080a037223 */ /* 0x000fe20000008007 */
[----:B------:R-:W-:Y:S02]  /*0770*/  VIADD R8, R9, 0x20 ;  /* 0x0000002009087836 */ /* 0x000fe40000000000 */
[----:B------:R-:W-:Y:S01]  /*0780*/  LOP3.LUT R5, R5, 0x800000, RZ, 0xfc, !PT ;  /* 0x0080000005057812 */ /* 0x000fe200078efcff */
[----:B------:R-:W-:Y:S01]  /*0790*/  IMAD.MOV R7, RZ, RZ, -R9 ;  /* 0x000000ffff077224 */ /* 0x000fe200078e0a09 */
[----:B------:R-:W-:-:S02]  /*07a0*/  FSETP.NEU.FTZ.AND P0, PT, R3, R6, PT ;  /* 0x000000060300720b */ /* 0x000fc40003f1d000 */
[----:B------:R-:W-:Y:S02]  /*07b0*/  SHF.L.U32 R8, R5, R8, RZ ;  /* 0x0000000805087219 */ /* 0x000fe400000006ff */
[----:B------:R-:W-:Y:S02]  /*07c0*/  SEL R6, R7, RZ, P2 ;  /* 0x000000ff07067207 */ /* 0x000fe40001000000 */
[----:B------:R-:W-:Y:S02]  /*07d0*/  ISETP.NE.AND P1, PT, R8, RZ, P1 ;  /* 0x000000ff0800720c */ /* 0x000fe40000f25270 */
[----:B------:R-:W-:Y:S02]  /*07e0*/  SHF.R.U32.HI R6, RZ, R6, R5 ;  /* 0x00000006ff067219 */ /* 0x000fe40000011605 */
[----:B------:R-:W-:Y:S02]  /*07f0*/  PLOP3.LUT P0, PT, P0, P1, PT, 0xf8, 0x8f ;  /* 0x00000000008f781c */ /* 0x000fe40000703f70 */
[----:B------:R-:W-:-:S02]  /*0800*/  SHF.R.U32.HI R8, RZ, 0x1, R6 ;  /* 0x00000001ff087819 */ /* 0x000fc40000011606 */
[----:B------:R-:W-:-:S04]  /*0810*/  SEL R3, RZ, 0x1, !P0 ;  /* 0x00000001ff037807 */ /* 0x000fc80004000000 */
[----:B------:R-:W-:-:S04]  /*0820*/  LOP3.LUT R3, R3, 0x1, R8, 0xf8, !PT ;  /* 0x0000000103037812 */ /* 0x000fc800078ef808 */
[----:B------:R-:W-:-:S05]  /*0830*/  LOP3.LUT R3, R3, R6, RZ, 0xc0, !PT ;  /* 0x0000000603037212 */ /* 0x000fca00078ec0ff */
[----:B------:R-:W-:-:S05]  /*0840*/  IMAD.IADD R3, R8, 0x1, R3 ;  /* 0x0000000108037824 */ /* 0x000fca00078e0203 */
[----:B------:R-:W-:Y:S01]  /*0850*/  LOP3.LUT R0, R3, R0, RZ, 0xfc, !PT ;  /* 0x0000000003007212 */ /* 0x000fe200078efcff */
[----:B------:R-:W-:Y:S06]  /*0860*/  BRA `(.L_x_11) ;  /* 0x0000000000107947 */ /* 0x000fec0003800000 */
.L_x_10:
[----:B------:R-:W-:-:S04]  /*0870*/  LOP3.LUT R0, R0, 0x80000000, RZ, 0xc0, !PT ;  /* 0x8000000000007812 */ /* 0x000fc800078ec0ff */
[----:B------:R-:W-:Y:S01]  /*0880*/  LOP3.LUT R0, R0, 0x7f800000, RZ, 0xfc, !PT ;  /* 0x7f80000000007812 */ /* 0x000fe200078efcff */
[----:B------:R-:W-:Y:S06]  /*0890*/  BRA `(.L_x_11) ;  /* 0x0000000000047947 */ /* 0x000fec0003800000 */
.L_x_9:
[----:B------:R-:W-:-:S07]  /*08a0*/  IMAD R0, R6, 0x800000, R0 ;  /* 0x0080000006007824 */ /* 0x000fce00078e0200 */
.L_x_11:
[----:B------:R-:W-:Y:S05]  /*08b0*/  BSYNC.RECONVERGENT B2 ;  /* 0x0000000000027941 */ /* 0x000fea0003800200 */
.L_x_8:
[----:B------:R-:W-:Y:S05]  /*08c0*/  BRA `(.L_x_12) ;  /* 0x0000000000207947 */ /* 0x000fea0003800000 */
.L_x_7:
[----:B------:R-:W-:-:S04]  /*08d0*/  LOP3.LUT R0, R8, 0x80000000, R7, 0x48, !PT ;  /* 0x8000000008007812 */ /* 0x000fc800078e4807 */
[----:B------:R-:W-:Y:S01]  /*08e0*/  LOP3.LUT R0, R0, 0x7f800000, RZ, 0xfc, !PT ;  /* 0x7f80000000007812 */ /* 0x000fe200078efcff */
[----:B------:R-:W-:Y:S06]  /*08f0*/  BRA `(.L_x_12) ;  /* 0x0000000000147947 */ /* 0x000fec0003800000 */
.L_x_6:
[----:B------:R-:W-:Y:S01]  /*0900*/  LOP3.LUT R0, R8, 0x80000000, R7, 0x48, !PT ;  /* 0x8000000008007812 */ /* 0x000fe200078e4807 */
[----:B------:R-:W-:Y:S06]  /*0910*/  BRA `(.L_x_12) ;  /* 0x00000000000c7947 */ /* 0x000fec0003800000 */
.L_x_5:
[----:B------:R-:W0:Y:S01]  /*0920*/  MUFU.RSQ R0, -QNAN ;  /* 0xffc0000000007908 */ /* 0x000e220000001400 */
[----:B------:R-:W-:Y:S05]  /*0930*/  BRA `(.L_x_12) ;  /* 0x0000000000047947 */ /* 0x000fea0003800000 */
.L_x_4:
[----:B------:R-:W-:-:S07]  /*0940*/  FADD.FTZ R0, R0, R3 ;  /* 0x0000000300007221 */ /* 0x000fce0000010000 */
.L_x_12:
[----:B------:R-:W-:Y:S05]  /*0950*/  BSYNC.RECONVERGENT B1 ;  /* 0x0000000000017941 */ /* 0x000fea0003800200 */
.L_x_2:
[----:B------:R-:W-:-:S04]  /*0960*/  IMAD.MOV.U32 R5, RZ, RZ, 0x0 ;  /* 0x00000000ff057424 */ /* 0x000fc800078e00ff */
[----:B0-----:R-:W-:Y:S05]  /*0970*/  RET.REL.NODEC R4 `(_Z8updYCudaPfS_S_S_i) ;  /* 0xfffffff404a07950 */ /* 0x001fea0003c3ffff */
.L_x_13:
[----:B------:R-:W-:-:S00]  /*0980*/  BRA `(.L_x_13) ;  /* 0xfffffffc00fc7947 */ /* 0x000fc0000383ffff */
[----:B------:R-:W-:-:S00]  /*0990*/  NOP ;  /* 0x0000000000007918 */ /* 0x000fc00000000000 */
        /* <DEDUP_REMOVED lines=14> */
.L_x_80:


//--------------------- .text._Z11compareCudaPfS_Pii --------------------------
	.section	.text._Z11compareCudaPfS_Pii,"ax",@progbits
	.align	128
        .global         _Z11compareCudaPfS_Pii
        .type           _Z11compareCudaPfS_Pii,@function
        .size           _Z11compareCudaPfS_Pii,(.L_x_82 - _Z11compareCudaPfS_Pii)
        .other          _Z11compareCudaPfS_Pii,@"STO_CUDA_ENTRY STV_DEFAULT"
_Z11compareCudaPfS_Pii:
.text._Z11compareCudaPfS_Pii:
        /* <DEDUP_REMOVED lines=23> */
[----:B0-----:R-:W-:-:S06]  /*0170*/  IMAD.WIDE R4, R7, 0x4, R4 ;  /* 0x0000000407047825 */ /* 0x001fcc00078e0204 */
[----:B-1----:R-:W3:Y:S01]  /*0180*/  LDG.E R4, desc[UR4][R4.64] ;  /* 0x0000000404047981 */ /* 0x002ee2000c1e1900 */
[----:B--2---:R-:W-:-:S06]  /*0190*/  IMAD.WIDE R2, R7, 0x4, R2 ;  /* 0x0000000407027825 */ /* 0x004fcc00078e0202 */
[----:B------:R-:W2:Y:S01]  /*01a0*/  LDG.E R2, desc[UR4][R2.64] ;  /* 0x0000000402027981 */ /* 0x000ea2000c1e1900 */
[----:B------:R-:W-:Y:S01]  /*01b0*/  UMOV UR6, 0xa0b5ed8d ;  /* 0xa0b5ed8d00067882 */ /* 0x000fe20000000000 */
[----:B------:R-:W-:Y:S01]  /*01c0*/  UMOV UR7, 0x3eb0c6f7 ;  /* 0x3eb0c6f700077882 */ /* 0x000fe20000000000 */
[----:B---3--:R-:W0:Y:S02]  /*01d0*/  F2F.F64.F32 R6, R4 ;  /* 0x0000000400067310 */ /* 0x008e240000201800 */
[----:B0-----:R-:W-:-:S10]  /*01e0*/  DMUL R6, R6, UR6 ;  /* 0x0000000606067c28 */ /* 0x001fd40008000000 */
[----:B------:R-:W0:Y:S02]  /*01f0*/  F2F.F32.F64 R6, R6 ;  /* 0x0000000600067310 */ /* 0x000e240000301000 */
[----:B0-----:R-:W-:-:S05]  /*0200*/  FMNMX R9, R6, 9.9999999747524270788e-07, !PT ;  /* 0x358637bd06097809 */ /* 0x001fca0007800000 */
[----:B------:R-:W-:-:S05]  /*0210*/  FADD R9, R4, R9 ;  /* 0x0000000904097221 */ /* 0x000fca0000000000 */
[----:B--2---:R-:W-:-:S13]  /*0220*/  FSETP.GT.AND P0, PT, R2, R9, PT ;  /* 0x000000090200720b */ /* 0x004fda0003f04000 */
[----:B------:R-:W-:Y:S05]  /*0230*/  @!P0 EXIT ;  /* 0x000000000000894d */ /* 0x000fea0003800000 */
[----:B------:R-:W0:Y:S02]  /*0240*/  LDC.64 R2, c[0x0][0x390] ;  /* 0x0000e400ff027b82 */ /* 0x000e240000000a00 */
[----:B0-----:R-:W-:Y:S01]  /*0250*/  STG.E desc[UR4][R2.64], RZ ;  /* 0x000000ff02007986 */ /* 0x001fe2000c101904 */
[----:B------:R-:W-:Y:S05]  /*0260*/  EXIT ;  /* 0x000000000000794d */ /* 0x000fea0003800000 */
.L_x_14:
        /* <DEDUP_REMOVED lines=9> */
.L_x_82:


//--------------------- .text._Z15diagonalAddCudaPfS_i --------------------------
	.section	.text._Z15diagonalAddCudaPfS_i,"ax",@progbits
	.align	128
        .global         _Z15diagonalAddCudaPfS_i
        .type           _Z15diagonalAddCudaPfS_i,@function
        .size           _Z15diagonalAddCudaPfS_i,(.L_x_83 - _Z15diagonalAddCudaPfS_i)
        .other          _Z15diagonalAddCudaPfS_i,@"STO_CUDA_ENTRY STV_DEFAULT"
_Z15diagonalAddCudaPfS_i:
.text._Z15diagonalAddCudaPfS_i:
        /* <DEDUP_REMOVED lines=12> */
[----:B---3--:R-:W-:Y:S01]  /*00c0*/  UIMAD UR4, UR4, UR6, UR7 ;  /* 0x00000006040472a4 */ /* 0x008fe2000f8e0207 */
[----:B------:R-:W3:Y:S03]  /*00d0*/  LDCU UR6, c[0x0][0x390] ;  /* 0x00007200ff0677ac */ /* 0x000ee60008000800 */
[----:B-1----:R-:W-:-:S06]  /*00e0*/  UIMAD UR4, UR4, UR5, UR8 ;  /* 0x00000005040472a4 */ /* 0x002fcc000f8e0208 */
[----:B0-----:R-:W-:-:S04]  /*00f0*/  IMAD R0, R5, UR4, R0 ;  /* 0x0000000405007c24 */ /* 0x001fc8000f8e0200 */
[----:B--2---:R-:W-:-:S04]  /*0100*/  IMAD R0, R0, UR10, R3 ;  /* 0x0000000a00007c24 */ /* 0x004fc8000f8e0203 */
[----:B----4-:R-:W-:-:S05]  /*0110*/  IMAD R7, R0, UR9, R7 ;  /* 0x0000000900077c24 */ /* 0x010fca000f8e0207 */
[----:B---3--:R-:W-:-:S13]  /*0120*/  ISETP.GE.AND P0, PT, R7, UR6, PT ;  /* 0x0000000607007c0c */ /* 0x008fda000bf06270 */
[----:B------:R-:W-:Y:S05]  /*0130*/  @P0 EXIT ;  /* 0x000000000000094d */ /* 0x000fea0003800000 */
[----:B------:R-:W0:Y:S01]  /*0140*/  LDC.64 R2, c[0x0][0x388] ;  /* 0x0000e200ff027b82 */ /* 0x000e220000000a00 */
[----:B------:R-:W1:Y:S07]  /*0150*/  LDCU.64 UR4, c[0x0][0x358] ;  /* 0x00006b00ff0477ac */ /* 0x000e6e0008000a00 */
[----:B------:R-:W2:Y:S01]  /*0160*/  LDC.64 R4, c[0x0][0x380] ;  /* 0x0000e000ff047b82 */ /* 0x000ea20000000a00 */
[----:B0-----:R-:W-:-:S06]  /*0170*/  IMAD.WIDE R2, R7, 0x4, R2 ;  /* 0x0000000407027825 */ /* 0x001fcc00078e0202 */
[----:B-1----:R-:W3:Y:S01]  /*0180*/  LDG.E R2, desc[UR4][R2.64] ;  /* 0x0000000402027981 */ /* 0x002ee2000c1e1900 */
[----:B------:R-:W-:-:S04]  /*0190*/  IMAD R7, R7, UR6, R7 ;  /* 0x0000000607077c24 */ /* 0x000fc8000f8e0207 */
[----:B--2---:R-:W-:Y:S01]  /*01a0*/  IMAD.WIDE R4, R7, 0x4, R4 ;  /* 0x0000000407047825 */ /* 0x004fe200078e0204 */
[----:B---3--:R-:W-:-:S05]  /*01b0*/  FMNMX R7, R2, 5, !PT ;  /* 0x40a0000002077809 */ /* 0x008fca0007800000 */
[----:B------:R-:W-:Y:S01]  /*01c0*/  STG.E desc[UR4][R4.64], R7 ;  /* 0x0000000704007986 */ /* 0x000fe2000c101904 */
[----:B------:R-:W-:Y:S05]  /*01d0*/  EXIT ;  /* 0x000000000000794d */ /* 0x000fea0003800000 */
.L_x_15:
        /* <DEDUP_REMOVED lines=10> */
.L_x_83:


//--------------------- .text._Z13matrixNegCudaPfS_ii --------------------------
	.section	.text._Z13matrixNegCudaPfS_ii,"ax",@progbits
	.align	128
        .global         _Z13matrixNegCudaPfS_ii
        .type           _Z13matrixNegCudaPfS_ii,@function
        .size           _Z13matrixNegCudaPfS_ii,(.L_x_84 - _Z13matrixNegCudaPfS_ii)
        .other          _Z13matrixNegCudaPfS_ii,@"STO_CUDA_ENTRY STV_DEFAULT"
_Z13matrixNegCudaPfS_ii:
.text._Z13matrixNegCudaPfS_ii:
        /* <DEDUP_REMOVED lines=10> */
[----:B------:R-:W1:Y:S01]  /*00a0*/  S2UR UR8, SR_CTAID.X ;  /* 0x00000000000879c3 */ /* 0x000e620000002500 */
[----:B------:R-:W5:Y:S07]  /*00b0*/  LDCU.64 UR10, c[0x0][0x390] ;  /* 0x00007200ff0a77ac */ /* 0x000f6e0008000a00 */
[----:B------:R-:W0:Y:S01]  /*00c0*/  LDC R5, c[0x0][0x368] ;  /* 0x0000da00ff057b82 */ /* 0x000e220000000800 */
[----:B---3--:R-:W-:-:S04]  /*00d0*/  UIMAD UR4, UR4, UR6, UR7 ;  /* 0x00000006040472a4 */ /* 0x008fc8000f8e0207 */
[----:B-1----:R-:W-:-:S06]  /*00e0*/  UIMAD UR4, UR4, UR5, UR8 ;  /* 0x00000005040472a4 */ /* 0x002fcc000f8e0208 */
[----:B0-----:R-:W-:Y:S01]  /*00f0*/  IMAD R0, R5, UR4, R0 ;  /* 0x0000000405007c24 */ /* 0x001fe2000f8e0200 */
[----:B-----5:R-:W-:-:S03]  /*0100*/  UIMAD UR4, UR11, UR10, URZ ;  /* 0x0000000a0b0472a4 */ /* 0x020fc6000f8e02ff */
[----:B--2---:R-:W-:-:S04]  /*0110*/  IMAD R0, R0, UR12, R3 ;  /* 0x0000000c00007c24 */ /* 0x004fc8000f8e0203 */
[----:B----4-:R-:W-:-:S05]  /*0120*/  IMAD R7, R0, UR9, R7 ;  /* 0x0000000900077c24 */ /* 0x010fca000f8e0207 */
[----:B------:R-:W-:-:S13]  /*0130*/  ISETP.GE.AND P0, PT, R7, UR4, PT ;  /* 0x0000000407007c0c */ /* 0x000fda000bf06270 */
[----:B------:R-:W-:Y:S05]  /*0140*/  @P0 EXIT ;  /* 0x000000000000094d */ /* 0x000fea0003800000 */
[----:B------:R-:W0:Y:S01]  /*0150*/  LDC.64 R2, c[0x0][0x388] ;  /* 0x0000e200ff027b82 */ /* 0x000e220000000a00 */
[----:B------:R-:W1:Y:S07]  /*0160*/  LDCU.64 UR4, c[0x0][0x358] ;  /* 0x00006b00ff0477ac */ /* 0x000e6e0008000a00 */
[----:B------:R-:W2:Y:S01]  /*0170*/  LDC.64 R4, c[0x0][0x380] ;  /* 0x0000e000ff047b82 */ /* 0x000ea20000000a00 */
[----:B0-----:R-:W-:-:S06]  /*0180*/  IMAD.WIDE R2, R7, 0x4, R2 ;  /* 0x0000000407027825 */ /* 0x001fcc00078e0202 */
[----:B-1----:R-:W3:Y:S01]  /*0190*/  LDG.E R2, desc[UR4][R2.64] ;  /* 0x0000000402027981 */ /* 0x002ee2000c1e1900 */
[----:B--2---:R-:W-:Y:S01]  /*01a0*/  IMAD.WIDE R4, R7, 0x4, R4 ;  /* 0x0000000407047825 */ /* 0x004fe200078e0204 */
[----:B---3--:R-:W-:-:S05]  /*01b0*/  FMNMX R7, RZ, -R2, !PT ;  /* 0x80000002ff077209 */ /* 0x008fca0007800000 */
[----:B------:R-:W-:Y:S01]  /*01c0*/  STG.E desc[UR4][R4.64], R7 ;  /* 0x0000000704007986 */ /* 0x000fe2000c101904 */
[----:B------:R-:W-:Y:S05]  /*01d0*/  EXIT ;  /* 0x000000000000794d */ /* 0x000fea0003800000 */
.L_x_16:
        /* <DEDUP_REMOVED lines=10> */
.L_x_84:


//--------------------- .text._Z13matrixPosCudaPfS_ii --------------------------
	.section	.text._Z13matrixPosCudaPfS_ii,"ax",@progbits
	.align	128
        .global         _Z13matrixPosCudaPfS_ii
        .type           _Z13matrixPosCudaPfS_ii,@function
        .size           _Z13matrixPosCudaPfS_ii,(.L_x_85 - _Z13matrixPosCudaPfS_ii)
        .other          _Z13matrixPosCudaPfS_ii,@"STO_CUDA_ENTRY STV_DEFAULT"
_Z13matrixPosCudaPfS_ii:
.text._Z13matrixPosCudaPfS_ii:
        /* <DEDUP_REMOVED lines=27> */
[----:B---3--:R-:W-:-:S05]  /*01b0*/  FMNMX R7, RZ, R2, !PT ;  /* 0x00000002ff077209 */ /* 0x008fca0007800000 */
[----:B------:R-:W-:Y:S01]  /*01c0*/  STG.E desc[UR4][R4.64], R7 ;  /* 0x0000000704007986 */ /* 0x000fe2000c101904 */
[----:B------:R-:W-:Y:S05]  /*01d0*/  EXIT ;  /* 0x000000000000794d */ /* 0x000fea0003800000 */
.L_x_17:
        /* <DEDUP_REMOVED lines=10> */
.L_x_85:


//--------------------- .text._Z16negateMatrixCudaPfii --------------------------
	.section	.text._Z16negateMatrixCudaPfii,"ax",@progbits
	.align	128
        .global         _Z16negateMatrixCudaPfii
        .type           _Z16negateMatrixCudaPfii,@function
        .size           _Z16negateMatrixCudaPfii,(.L_x_86 - _Z16negateMatrixCudaPfii)
        .other          _Z16negateMatrixCudaPfii,@"STO_CUDA_ENTRY STV_DEFAULT"
_Z16negateMatrixCudaPfii:
.text._Z16negateMatrixCudaPfii:
        /* <DEDUP_REMOVED lines=22> */
[----:B------:R-:W1:Y:S01]  /*0160*/  LDCU.64 UR4, c[0x0][0x358] ;  /* 0x00006b00ff0477ac */ /* 0x000e620008000a00 */
[----:B0-----:R-:W-:-:S05]  /*0170*/  IMAD.WIDE R2, R5, 0x4, R2 ;  /* 0x0000000405027825 */ /* 0x001fca00078e0202 */
[----:B-1----:R-:W2:Y:S02]  /*0180*/  LDG.E R0, desc[UR4][R2.64] ;  /* 0x0000000402007981 */ /* 0x002ea4000c1e1900 */
[----:B--2---:R-:W-:-:S05]  /*0190*/  FADD R5, -R0, -RZ ;  /* 0x800000ff00057221 */ /* 0x004fca0000000100 */
[----:B------:R-:W-:Y:S01]  /*01a0*/  STG.E desc[UR4][R2.64], R5 ;  /* 0x0000000502007986 */ /* 0x000fe2000c101904 */
[----:B------:R-:W-:Y:S05]  /*01b0*/  EXIT ;  /* 0x000000000000794d */ /* 0x000fea0003800000 */
.L_x_18:
        /* <DEDUP_REMOVED lines=12> */
.L_x_86:


//--------------------- .text._Z13matrixAddCudaPfS_fii --------------------------
	.section	.text._Z13matrixAddCudaPfS_fii,"ax",@progbits
	.align	128
        .global         _Z13matrixAddCudaPfS_fii
        .type           _Z13matrixAddCudaPfS_fii,@function
        .size           _Z13matrixAddCudaPfS_fii,(.L_x_87 - _Z13matrixAddCudaPfS_fii)
        .other          _Z13matrixAddCudaPfS_fii,@"STO_CUDA_ENTRY STV_DEFAULT"
_Z13matrixAddCudaPfS_fii:
.text._Z13matrixAddCudaPfS_fii:
        /* <DEDUP_REMOVED lines=11> */
[----:B------:R-:W5:Y:S01]  /*00b0*/  LDCU UR9, c[0x0][0x398] ;  /* 0x00007300ff0977ac */ /* 0x000f620008000800 */
[----:B------:R-:W5:Y:S06]  /*00c0*/  LDCU UR10, c[0x0][0x394] ;  /* 0x00007280ff0a77ac */ /* 0x000f6c0008000800 */
        /* <DEDUP_REMOVED lines=11> */
[----:B------:R-:W2:Y:S06]  /*0180*/  LDCU UR6, c[0x0][0x390] ;  /* 0x00007200ff0677ac */ /* 0x000eac0008000800 */
[----:B------:R-:W3:Y:S01]  /*0190*/  LDC.64 R4, c[0x0][0x380] ;  /* 0x0000e000ff047b82 */ /* 0x000ee20000000a00 */
[----:B0-----:R-:W-:-:S06]  /*01a0*/  IMAD.WIDE R2, R7, 0x4, R2 ;  /* 0x0000000407027825 */ /* 0x001fcc00078e0202 */
[----:B-1----:R-:W2:Y:S01]  /*01b0*/  LDG.E R2, desc[UR4][R2.64] ;  /* 0x0000000402027981 */ /* 0x002ea2000c1e1900 */
[----:B---3--:R-:W-:-:S05]  /*01c0*/  IMAD.WIDE R4, R7, 0x4, R4 ;  /* 0x0000000407047825 */ /* 0x008fca00078e0204 */
[----:B------:R-:W2:Y:S02]  /*01d0*/  LDG.E R7, desc[UR4][R4.64] ;  /* 0x0000000404077981 */ /* 0x000ea4000c1e1900 */
[----:B--2---:R-:W-:-:S05]  /*01e0*/  FFMA R7, R2, UR6, R7 ;  /* 0x0000000602077c23 */ /* 0x004fca0008000007 */
[----:B------:R-:W-:Y:S01]  /*01f0*/  STG.E desc[UR4][R4.64], R7 ;  /* 0x0000000704007986 */ /* 0x000fe2000c101904 */
[----:B------:R-:W-:Y:S05]  /*0200*/  EXIT ;  /* 0x000000000000794d */ /* 0x000fea0003800000 */
.L_x_19:
        /* <DEDUP_REMOVED lines=15> */
.L_x_87:


//--------------------- .text._Z18matrixMultiplyCudaPfS_S_iii --------------------------
	.section	.text._Z18matrixMultiplyCudaPfS_S_iii,"ax",@progbits
	.align	128
        .global         _Z18matrixMultiplyCudaPfS_S_iii
        .type           _Z18matrixMultiplyCudaPfS_S_iii,@function
        .size           _Z18matrixMultiplyCudaPfS_S_iii,(.L_x_88 - _Z18matrixMultiplyCudaPfS_S_iii)
        .other          _Z18matrixMultiplyCudaPfS_S_iii,@"STO_CUDA_ENTRY STV_DEFAULT"
_Z18matrixMultiplyCudaPfS_S_iii:
.text._Z18matrixMultiplyCudaPfS_S_iii:
[----:B------:R-:W-:Y:S01]  /*0000*/  LDC R1, c[0x0][0x37c] ;  /* 0x0000df00ff017b82 */ /* 0x000fe20000000800 */
[----:B------:R-:W0:Y:S07]  /*0010*/  S2R R5, SR_TID.Y ;  /* 0x0000000000057919 */ /* 0x000e2e0000002200 */
[----:B------:R-:W1:Y:S01]  /*0020*/  LDC R14, c[0x0][0x360] ;  /* 0x0000d800ff0e7b82 */ /* 0x000e620000000800 */
[----:B------:R-:W2:Y:S01]  /*0030*/  LDCU UR6, c[0x0][0x398] ;  /* 0x00007300ff0677ac */ /* 0x000ea20008000800 */
[----:B------:R-:W1:Y:S06]  /*0040*/  S2R R3, SR_TID.X ;  /* 0x0000000000037919 */ /* 0x000e6c0000002100 */
[----:B------:R-:W0:Y:S08]  /*0050*/  S2UR UR5, SR_CTAID.Y ;  /* 0x00000000000579c3 */ /* 0x000e300000002600 */
[----:B------:R-:W0:Y:S08]  /*0060*/  LDC R0, c[0x0][0x364] ;  /* 0x0000d900ff007b82 */ /* 0x000e300000000800 */
[----:B------:R-:W1:Y:S08]  /*0070*/  S2UR UR4, SR_CTAID.X ;  /* 0x00000000000479c3 */ /* 0x000e700000002500 */
[----:B------:R-:W3:Y:S01]  /*0080*/  LDC R15, c[0x0][0x3a0] ;  /* 0x0000e800ff0f7b82 */ /* 0x000ee20000000800 */
[----:B0-----:R-:W-:-:S02]  /*0090*/  IMAD R0, R0, UR5, R5 ;  /* 0x0000000500007c24 */ /* 0x001fc4000f8e0205 */
[----:B-1----:R-:W-:-:S03]  /*00a0*/  IMAD R14, R14, UR4, R3 ;  /* 0x000000040e0e7c24 */ /* 0x002fc6000f8e0203 */
[----:B---3--:R-:W-:-:S04]  /*00b0*/  ISETP.GE.AND P0, PT, R0, R15, PT ;  /* 0x0000000f0000720c */ /* 0x008fc80003f06270 */
[----:B--2---:R-:W-:-:S13]  /*00c0*/  ISETP.GE.OR P0, PT, R14, UR6, P0 ;  /* 0x000000060e007c0c */ /* 0x004fda0008706670 */
[----:B------:R-:W-:Y:S05]  /*00d0*/  @P0 EXIT ;  /* 0x000000000000094d */ /* 0x000fea0003800000 */
[----:B------:R-:W0:Y:S01]  /*00e0*/  LDC R17, c[0x0][0x39c] ;  /* 0x0000e700ff117b82 */ /* 0x000e220000000800 */
[----:B------:R-:W1:Y:S01]  /*00f0*/  LDCU.64 UR6, c[0x0][0x358] ;  /* 0x00006b00ff0677ac */ /* 0x000e620008000a00 */
[----:B------:R-:W-:Y:S01]  /*0100*/  HFMA2 R26, -RZ, RZ, 0, 0 ;  /* 0x00000000ff1a7431 */ /* 0x000fe200000001ff */
[----:B0-----:R-:W-:-:S13]  /*0110*/  ISETP.GE.AND P0, PT, R17, 0x1, PT ;  /* 0x000000011100780c */ /* 0x001fda0003f06270 */
[----:B-1----:R-:W-:Y:S05]  /*0120*/  @!P0 BRA `(.L_x_20) ;  /* 0x0000000400b88947 */ /* 0x002fea0003800000 */
[C---:B------:R-:W-:Y:S01]  /*0130*/  ISETP.GE.U32.AND P1, PT, R17.reuse, 0x8, PT ;  /* 0x000000081100780c */ /* 0x040fe20003f26070 */
[----:B------:R-:W-:Y:S01]  /*0140*/  IMAD R18, R14, R17, RZ ;  /* 0x000000110e127224 */ /* 0x000fe200078e02ff */
[----:B------:R-:W-:Y:S02]  /*0150*/  LOP3.LUT R25, R17, 0x7, RZ, 0xc0, !PT ;  /* 0x0000000711197812 */ /* 0x000fe400078ec0ff */
[----:B------:R-:W-:Y:S02]  /*0160*/  MOV R26, RZ ;  /* 0x000000ff001a7202 */ /* 0x000fe40000000f00 */
[----:B------:R-:W-:Y:S02]  /*0170*/  ISETP.NE.AND P0, PT, R25, RZ, PT ;  /* 0x000000ff1900720c */ /* 0x000fe40003f05270 */
[----:B------:R-:W-:-:S05]  /*0180*/  MOV R19, RZ ;  /* 0x000000ff00137202 */ /* 0x000fca0000000f00 */
[----:B------:R-:W-:Y:S06]  /*0190*/  @!P1 BRA `(.L_x_21) ;  /* 0x0000000000c49947 */ /* 0x000fec0003800000 */
[----:B------:R-:W0:Y:S01]  /*01a0*/  LDCU.64 UR4, c[0x0][0x388] ;  /* 0x00007100ff0477ac */ /* 0x000e220008000a00 */
[----:B------:R-:W-:Y:S02]  /*01b0*/  LOP3.LUT R19, R17, 0x7ffffff8, RZ, 0xc0, !PT ;  /* 0x7ffffff811137812 */ /* 0x000fe400078ec0ff */
[----:B------:R-:W-:Y:S02]  /*01c0*/  MOV R26, RZ ;  /* 0x000000ff001a7202 */ /* 0x000fe40000000f00 */
[----:B------:R-:W-:Y:S02]  /*01d0*/  MOV R16, R18 ;  /* 0x0000001200107202 */ /* 0x000fe40000000f00 */
[----:B------:R-:W-:Y:S02]  /*01e0*/  MOV R22, R0 ;  /* 0x0000000000167202 */ /* 0x000fe40000000f00 */
[----:B------:R-:W-:Y:S01]  /*01f0*/  IADD3 R20, PT, PT, -R19, RZ, RZ ;  /* 0x000000ff13147210 */ /* 0x000fe20007ffe1ff */
[----:B0-----:R-:W-:-:S04]  /*0200*/  UIADD3 UR4, UP0, UPT, UR4, 0x10, URZ ;  /* 0x0000001004047890 */ /* 0x001fc8000ff1e0ff */
[----:B------:R-:W-:-:S12]  /*0210*/  UIADD3.X UR5, UPT, UPT, URZ, UR5, URZ, UP0, !UPT ;  /* 0x00000005ff057290 */ /* 0x000fd800087fe4ff */
.L_x_22:
[----:B------:R-:W0:Y:S01]  /*0220*/  LDC.64 R12, c[0x0][0x390] ;  /* 0x0000e400ff0c7b82 */ /* 0x000e220000000a00 */
[----:B------:R-:W-:Y:S02]  /*0230*/  MOV R2, UR4 ;  /* 0x0000000400027c02 */ /* 0x000fe40008000f00 */
[----:B------:R-:W-:-:S03]  /*0240*/  MOV R3, UR5 ;  /* 0x0000000500037c02 */ /* 0x000fc60008000f00 */
[----:B------:R-:W-:-:S05]  /*0250*/  IMAD.WIDE R2, R16, 0x4, R2 ;  /* 0x0000000410027825 */ /* 0x000fca00078e0202 */
[----:B------:R-:W2:Y:S04]  /*0260*/  LDG.E R21, desc[UR6][R2.64+-0x10] ;  /* 0xfffff00602157981 */ /* 0x000ea8000c1e1900 */
[----:B------:R-:W3:Y:S04]  /*0270*/  LDG.E R23, desc[UR6][R2.64+-0xc] ;  /* 0xfffff40602177981 */ /* 0x000ee8000c1e1900 */
[----:B------:R-:W4:Y:S01]  /*0280*/  LDG.E R29, desc[UR6][R2.64+-0x8] ;  /* 0xfffff806021d7981 */ /* 0x000f22000c1e1900 */
[----:B0-----:R-:W-:-:S05]  /*0290*/  IMAD.WIDE R12, R22, 0x4, R12 ;  /* 0x00000004160c7825 */ /* 0x001fca00078e020c */
[----:B------:R0:W2:Y:S01]  /*02a0*/  LDG.E R24, desc[UR6][R12.64] ;  /* 0x000000060c187981 */ /* 0x0000a2000c1e1900 */
[----:B------:R-:W-:-:S04]  /*02b0*/  IMAD.WIDE R10, R15, 0x4, R12 ;  /* 0x000000040f0a7825 */ /* 0x000fc800078e020c */
[C---:B------:R-:W-:Y:S02]  /*02c0*/  IMAD.WIDE R4, R15.reuse, 0x4, R10 ;  /* 0x000000040f047825 */ /* 0x040fe400078e020a */
[----:B------:R-:W3:Y:S02]  /*02d0*/  LDG.E R10, desc[UR6][R10.64] ;  /* 0x000000060a0a7981 */ /* 0x000ee4000c1e1900 */
[C---:B------:R-:W-:Y:S02]  /*02e0*/  IMAD.WIDE R6, R15.reuse, 0x4, R4 ;  /* 0x000000040f067825 */ /* 0x040fe400078e0204 */
[----:B------:R1:W4:Y:S02]  /*02f0*/  LDG.E R28, desc[UR6][R4.64] ;  /* 0x00000006041c7981 */ /* 0x000324000c1e1900 */
[C---:B------:R-:W-:Y:S02]  /*0300*/  IMAD.WIDE R8, R15.reuse, 0x4, R6 ;  /* 0x000000040f087825 */ /* 0x040fe400078e0206 */
[----:B------:R-:W5:Y:S02]  /*0310*/  LDG.E R6, desc[UR6][R6.64] ;  /* 0x0000000606067981 */ /* 0x000f64000c1e1900 */
[----:B0-----:R-:W-:-:S05]  /*0320*/  IMAD.WIDE R12, R15, 0x4, R8 ;  /* 0x000000040f0c7825 */ /* 0x001fca00078e0208 */
[----:B------:R-:W5:Y:S04]  /*0330*/  LDG.E R11, desc[UR6][R12.64] ;  /* 0x000000060c0b7981 */ /* 0x000f68000c1e1900 */
[----:B------:R-:W5:Y:S04]  /*0340*/  LDG.E R7, desc[UR6][R8.64] ;  /* 0x0000000608077981 */ /* 0x000f68000c1e1900 */
[----:B------:R-:W5:Y:S04]  /*0350*/  LDG.E R9, desc[UR6][R2.64+-0x4] ;  /* 0xfffffc0602097981 */ /* 0x000f68000c1e1900 */
[----:B------:R-:W5:Y:S01]  /*0360*/  LDG.E R8, desc[UR6][R2.64+0x8] ;  /* 0x0000080602087981 */ /* 0x000f62000c1e1900 */
[----:B--2---:R-:W-:Y:S01]  /*0370*/  FFMA R24, R21, R24, R26 ;  /* 0x0000001815187223 */ /* 0x004fe2000000001a */
[----:B------:R-:W-:-:S02]  /*0380*/  IMAD.WIDE R26, R15, 0x4, R12 ;  /* 0x000000040f1a7825 */ /* 0x000fc400078e020c */
[----:B------:R-:W2:Y:S04]  /*0390*/  LDG.E R21, desc[UR6][R2.64] ;  /* 0x0000000602157981 */ /* 0x000ea8000c1e1900 */
[----:B------:R-:W2:Y:S01]  /*03a0*/  LDG.E R12, desc[UR6][R2.64+0x4] ;  /* 0x00000406020c7981 */ /* 0x000ea2000c1e1900 */
[----:B-1----:R-:W-:-:S03]  /*03b0*/  IMAD.WIDE R4, R15, 0x4, R26 ;  /* 0x000000040f047825 */ /* 0x002fc600078e021a */
[----:B------:R-:W2:Y:S04]  /*03c0*/  LDG.E R13, desc[UR6][R2.64+0xc] ;  /* 0x00000c06020d7981 */ /* 0x000ea8000c1e1900 */
[----:B------:R-:W2:Y:S04]  /*03d0*/  LDG.E R4, desc[UR6][R4.64] ;  /* 0x0000000604047981 */ /* 0x000ea8000c1e1900 */
[----:B------:R-:W2:Y:S01]  /*03e0*/  LDG.E R3, desc[UR6][R26.64] ;  /* 0x000000061a037981 */ /* 0x000ea2000c1e1900 */
[----:B---3--:R-:W-:Y:S01]  /*03f0*/  FFMA R10, R23, R10, R24 ;  /* 0x0000000a170a7223 */ /* 0x008fe20000000018 */
[----:B------:R-:W-:-:S03]  /*0400*/  IADD3 R20, PT, PT, R20, 0x8, RZ ;  /* 0x0000000814147810 */ /* 0x000fc60007ffe0ff */
[----:B----4-:R-:W-:Y:S01]  /*0410*/  FFMA R10, R29, R28, R10 ;  /* 0x0000001c1d0a7223 */ /* 0x010fe2000000000a */
[----:B------:R-:W-:Y:S02]  /*0420*/  ISETP.NE.AND P1, PT, R20, RZ, PT ;  /* 0x000000ff1400720c */ /* 0x000fe40003f25270 */
[----:B------:R-:W-:Y:S01]  /*0430*/  LEA R22, R15, R22, 0x3 ;  /* 0x000000160f167211 */ /* 0x000fe200078e18ff */
[----:B-----5:R-:W-:Y:S01]  /*0440*/  FFMA R6, R9, R6, R10 ;  /* 0x0000000609067223 */ /* 0x020fe2000000000a */
[----:B------:R-:W-:-:S03]  /*0450*/  IADD3 R16, PT, PT, R16, 0x8, RZ ;  /* 0x0000000810107810 */ /* 0x000fc60007ffe0ff */
[----:B--2---:R-:W-:-:S04]  /*0460*/  FFMA R7, R21, R7, R6 ;  /* 0x0000000715077223 */ /* 0x004fc80000000006 */
[----:B------:R-:W-:-:S04]  /*0470*/  FFMA R7, R12, R11, R7 ;  /* 0x0000000b0c077223 */ /* 0x000fc80000000007 */
[----:B------:R-:W-:-:S04]  /*0480*/  FFMA R8, R8, R3, R7 ;  /* 0x0000000308087223 */ /* 0x000fc80000000007 */
[----:B------:R-:W-:Y:S01]  /*0490*/  FFMA R26, R13, R4, R8 ;  /* 0x000000040d1a7223 */ /* 0x000fe20000000008 */
[----:B------:R-:W-:Y:S06]  /*04a0*/  @P1 BRA `(.L_x_22) ;  /* 0xfffffffc005c1947 */ /* 0x000fec000383ffff */
.L_x_21:
[----:B------:R-:W-:Y:S05]  /*04b0*/  @!P0 BRA `(.L_x_20) ;  /* 0x0000000000d48947 */ /* 0x000fea0003800000 */
[----:B------:R-:W-:Y:S02]  /*04c0*/  ISETP.GE.U32.AND P0, PT, R25, 0x4, PT ;  /* 0x000000041900780c */ /* 0x000fe40003f06070 */
[----:B------:R-:W-:-:S04]  /*04d0*/  LOP3.LUT R16, R17, 0x3, RZ, 0xc0, !PT ;  /* 0x0000000311107812 */ /* 0x000fc800078ec0ff */
[----:B------:R-:W-:-:S07]  /*04e0*/  ISETP.NE.AND P1, PT, R16, RZ, PT ;  /* 0x000000ff1000720c */ /* 0x000fce0003f25270 */
[----:B------:R-:W-:Y:S06]  /*04f0*/  @!P0 BRA `(.L_x_23) ;  /* 0x0000000000588947 */ /* 0x000fec0003800000 */
[----:B------:R-:W0:Y:S01]  /*0500*/  LDC.64 R8, c[0x0][0x390] ;  /* 0x0000e400ff087b82 */ /* 0x000e220000000a00 */
[----:B------:R-:W-:Y:S01]  /*0510*/  IMAD R7, R19, R15, R0 ;  /* 0x0000000f13077224 */ /* 0x000fe200078e0200 */
[----:B------:R-:W-:-:S06]  /*0520*/  IADD3 R5, PT, PT, R18, R19, RZ ;  /* 0x0000001312057210 */ /* 0x000fcc0007ffe0ff */
[----:B------:R-:W1:Y:S01]  /*0530*/  LDC.64 R2, c[0x0][0x388] ;  /* 0x0000e200ff027b82 */ /* 0x000e620000000a00 */
[----:B0-----:R-:W-:-:S04]  /*0540*/  IMAD.WIDE R8, R7, 0x4, R8 ;  /* 0x0000000407087825 */ /* 0x001fc800078e0208 */
[----:B------:R-:W-:Y:S02]  /*0550*/  IMAD.WIDE R10, R15, 0x4, R8 ;  /* 0x000000040f0a7825 */ /* 0x000fe400078e0208 */
[----:B------:R-:W2:Y:S02]  /*0560*/  LDG.E R8, desc[UR6][R8.64] ;  /* 0x0000000608087981 */ /* 0x000ea4000c1e1900 */
[----:B-1----:R-:W-:-:S04]  /*0570*/  IMAD.WIDE R2, R5, 0x4, R2 ;  /* 0x0000000405027825 */ /* 0x002fc800078e0202 */
[C---:B------:R-:W-:Y:S01]  /*0580*/  IMAD.WIDE R4, R15.reuse, 0x4, R10 ;  /* 0x000000040f047825 */ /* 0x040fe200078e020a */
[----:B------:R-:W2:Y:S04]  /*0590*/  LDG.E R13, desc[UR6][R2.64] ;  /* 0x00000006020d7981 */ /* 0x000ea8000c1e1900 */
[----:B------:R-:W3:Y:S01]  /*05a0*/  LDG.E R10, desc[UR6][R10.64] ;  /* 0x000000060a0a7981 */ /* 0x000ee2000c1e1900 */
[----:B------:R-:W-:-:S03]  /*05b0*/  IMAD.WIDE R6, R15, 0x4, R4 ;  /* 0x000000040f067825 */ /* 0x000fc600078e0204 */
[----:B------:R-:W3:Y:S04]  /*05c0*/  LDG.E R12, desc[UR6][R2.64+0x4] ;  /* 0x00000406020c7981 */ /* 0x000ee8000c1e1900 */
[----:B------:R-:W4:Y:S04]  /*05d0*/  LDG.E R20, desc[UR6][R4.64] ;  /* 0x0000000604147981 */ /* 0x000f28000c1e1900 */
[----:B------:R-:W4:Y:S04]  /*05e0*/  LDG.E R21, desc[UR6][R2.64+0x8] ;  /* 0x0000080602157981 */ /* 0x000f28000c1e1900 */
[----:B------:R-:W5:Y:S04]  /*05f0*/  LDG.E R23, desc[UR6][R2.64+0xc] ;  /* 0x00000c0602177981 */ /* 0x000f68000c1e1900 */
[----:B------:R-:W5:Y:S01]  /*0600*/  LDG.E R6, desc[UR6][R6.64] ;  /* 0x0000000606067981 */ /* 0x000f62000c1e1900 */
[----:B------:R-:W-:Y:S01]  /*0610*/  IADD3 R19, PT, PT, R19, 0x4, RZ ;  /* 0x0000000413137810 */ /* 0x000fe20007ffe0ff */
[----:B--2---:R-:W-:-:S04]  /*0620*/  FFMA R13, R13, R8, R26 ;  /* 0x000000080d0d7223 */ /* 0x004fc8000000001a */
[----:B---3--:R-:W-:-:S04]  /*0630*/  FFMA R12, R12, R10, R13 ;  /* 0x0000000a0c0c7223 */ /* 0x008fc8000000000d */
[----:B----4-:R-:W-:-:S04]  /*0640*/  FFMA R12, R21, R20, R12 ;  /* 0x00000014150c7223 */ /* 0x010fc8000000000c */
[----:B-----5:R-:W-:-:S07]  /*0650*/  FFMA R26, R23, R6, R12 ;  /* 0x00000006171a7223 */ /* 0x020fce000000000c */
.L_x_23:
[----:B------:R-:W-:Y:S05]  /*0660*/  @!P1 BRA `(.L_x_20) ;  /* 0x0000000000689947 */ /* 0x000fea0003800000 */
[----:B------:R-:W-:Y:S02]  /*0670*/  ISETP.NE.AND P0, PT, R16, 0x1, PT ;  /* 0x000000011000780c */ /* 0x000fe40003f05270 */
[----:B------:R-:W-:-:S04]  /*0680*/  LOP3.LUT R17, R17, 0x1, RZ, 0xc0, !PT ;  /* 0x0000000111117812 */ /* 0x000fc800078ec0ff */
[----:B------:R-:W-:-:S07]  /*0690*/  ISETP.NE.U32.AND P1, PT, R17, 0x1, PT ;  /* 0x000000011100780c */ /* 0x000fce0003f25070 */
[----:B------:R-:W0:Y:S01]  /*06a0*/  @P0 LDC.64 R8, c[0x0][0x390] ;  /* 0x0000e400ff080b82 */ /* 0x000e220000000a00 */
[C---:B------:R-:W-:Y:S01]  /*06b0*/  @P0 IMAD R13, R19.reuse, R15, R0 ;  /* 0x0000000f130d0224 */ /* 0x040fe200078e0200 */
[----:B------:R-:W-:Y:S02]  /*06c0*/  @P0 IADD3 R11, PT, PT, R18, R19, RZ ;  /* 0x00000013120b0210 */ /* 0x000fe40007ffe0ff */
[----:B------:R-:W-:-:S04]  /*06d0*/  @P0 IADD3 R19, PT, PT, R19, 0x2, RZ ;  /* 0x0000000213130810 */ /* 0x000fc80007ffe0ff */
[----:B------:R-:W1:Y:S08]  /*06e0*/  @P0 LDC.64 R6, c[0x0][0x388] ;  /* 0x0000e200ff060b82 */ /* 0x000e700000000a00 */
[----:B------:R-:W2:Y:S08]  /*06f0*/  @!P1 LDC.64 R4, c[0x0][0x388] ;  /* 0x0000e200ff049b82 */ /* 0x000eb00000000a00 */
[----:B------:R-:W3:Y:S01]  /*0700*/  @!P1 LDC.64 R2, c[0x0][0x390] ;  /* 0x0000e400ff029b82 */ /* 0x000ee20000000a00 */
[----:B0-----:R-:W-:Y:S01]  /*0710*/  @P0 IMAD.WIDE R8, R13, 0x4, R8 ;  /* 0x000000040d080825 */ /* 0x001fe200078e0208 */
[----:B------:R-:W-:-:S03]  /*0720*/  @!P1 IADD3 R13, PT, PT, R18, R19, RZ ;  /* 0x00000013120d9210 */ /* 0x000fc60007ffe0ff */
[----:B------:R-:W-:Y:S01]  /*0730*/  @!P1 IMAD R19, R19, R15, R0 ;  /* 0x0000000f13139224 */ /* 0x000fe200078e0200 */
[----:B------:R-:W4:Y:S01]  /*0740*/  @P0 LDG.E R12, desc[UR6][R8.64] ;  /* 0x00000006080c0981 */ /* 0x000f22000c1e1900 */
[----:B-1----:R-:W-:-:S04]  /*0750*/  @P0 IMAD.WIDE R6, R11, 0x4, R6 ;  /* 0x000000040b060825 */ /* 0x002fc800078e0206 */
[----:B------:R-:W-:Y:S01]  /*0760*/  @P0 IMAD.WIDE R10, R15, 0x4, R8 ;  /* 0x000000040f0a0825 */ /* 0x000fe200078e0208 */
[----:B------:R-:W4:Y:S03]  /*0770*/  @P0 LDG.E R17, desc[UR6][R6.64] ;  /* 0x0000000606110981 */ /* 0x000f26000c1e1900 */
[----:B--2---:R-:W-:Y:S01]  /*0780*/  @!P1 IMAD.WIDE R4, R13, 0x4, R4 ;  /* 0x000000040d049825 */ /* 0x004fe200078e0204 */
[----:B------:R-:W2:Y:S04]  /*0790*/  @P0 LDG.E R21, desc[UR6][R6.64+0x4] ;  /* 0x0000040606150981 */ /* 0x000ea8000c1e1900 */
[----:B------:R-:W2:Y:S01]  /*07a0*/  @P0 LDG.E R10, desc[UR6][R10.64] ;  /* 0x000000060a0a0981 */ /* 0x000ea2000c1e1900 */
[----:B---3--:R-:W-:-:S03]  /*07b0*/  @!P1 IMAD.WIDE R2, R19, 0x4, R2 ;  /* 0x0000000413029825 */ /* 0x008fc600078e0202 */
[----:B------:R-:W3:Y:S04]  /*07c0*/  @!P1 LDG.E R5, desc[UR6][R4.64] ;  /* 0x0000000604059981 */ /* 0x000ee8000c1e1900 */
[----:B------:R-:W3:Y:S01]  /*07d0*/  @!P1 LDG.E R2, desc[UR6][R2.64] ;  /* 0x0000000602029981 */ /* 0x000ee2000c1e1900 */
[----:B----4-:R-:W-:-:S04]  /*07e0*/  @P0 FFMA R12, R17, R12, R26 ;  /* 0x0000000c110c0223 */ /* 0x010fc8000000001a */
[----:B--2---:R-:W-:-:S04]  /*07f0*/  @P0 FFMA R26, R21, R10, R12 ;  /* 0x0000000a151a0223 */ /* 0x004fc8000000000c */
[----:B---3--:R-:W-:-:S07]  /*0800*/  @!P1 FFMA R26, R5, R2, R26 ;  /* 0x00000002051a9223 */ /* 0x008fce000000001a */
.L_x_20:
[----:B------:R-:W0:Y:S01]  /*0810*/  LDC.64 R2, c[0x0][0x380] ;  /* 0x0000e000ff027b82 */ /* 0x000e220000000a00 */
[----:B------:R-:W-:-:S04]  /*0820*/  IMAD R15, R14, R15, R0 ;  /* 0x0000000f0e0f7224 */ /* 0x000fc800078e0200 */
[----:B0-----:R-:W-:-:S05]  /*0830*/  IMAD.WIDE R2, R15, 0x4, R2 ;  /* 0x000000040f027825 */ /* 0x001fca00078e0202 */
[----:B------:R-:W-:Y:S01]  /*0840*/  STG.E desc[UR6][R2.64], R26 ;  /* 0x0000001a02007986 */ /* 0x000fe2000c101906 */
[----:B------:R-:W-:Y:S05]  /*0850*/  EXIT ;  /* 0x000000000000794d */ /* 0x000fea0003800000 */
.L_x_24:
        /* <DEDUP_REMOVED lines=10> */
.L_x_88:


//--------------------- .text._Z13transposeCudaPfS_ii --------------------------
	.section	.text._Z13transposeCudaPfS_ii,"ax",@progbits
	.align	128
        .global         _Z13transposeCudaPfS_ii
        .type           _Z13transposeCudaPfS_ii,@function
        .size           _Z13transposeCudaPfS_ii,(.L_x_89 - _Z13transposeCudaPfS_ii)
        .other          _Z13transposeCudaPfS_ii,@"STO_CUDA_ENTRY STV_DEFAULT"
_Z13transposeCudaPfS_ii:
.text._Z13transposeCudaPfS_ii:
[----:B------:R-:W-:Y:S01]  /*0000*/  LDC R1, c[0x0][0x37c] ;  /* 0x0000df00ff017b82 */ /* 0x000fe20000000800 */
[----:B------:R-:W0:Y:S07]  /*0010*/  S2R R2, SR_TID.Y ;  /* 0x0000000000027919 */ /* 0x000e2e0000002200 */
[----:B------:R-:W1:Y:S01]  /*0020*/  LDC R0, c[0x0][0x360] ;  /* 0x0000d800ff007b82 */ /* 0x000e620000000800 */
[----:B------:R-:W2:Y:S01]  /*0030*/  LDCU.64 UR6, c[0x0][0x390] ;  /* 0x00007200ff0677ac */ /* 0x000ea20008000a00 */
[----:B------:R-:W1:Y:S06]  /*0040*/  S2R R3, SR_TID.X ;  /* 0x0000000000037919 */ /* 0x000e6c0000002100 */
[----:B------:R-:W0:Y:S08]  /*0050*/  S2UR UR5, SR_CTAID.Y ;  /* 0x00000000000579c3 */ /* 0x000e300000002600 */
[----:B------:R-:W0:Y:S08]  /*0060*/  LDC R7, c[0x0][0x364] ;  /* 0x0000d900ff077b82 */ /* 0x000e300000000800 */
[----:B------:R-:W1:Y:S01]  /*0070*/  S2UR UR4, SR_CTAID.X ;  /* 0x00000000000479c3 */ /* 0x000e620000002500 */
[----:B0-----:R-:W-:-:S05]  /*0080*/  IMAD R7, R7, UR5, R2 ;  /* 0x0000000507077c24 */ /* 0x001fca000f8e0202 */
[----:B--2---:R-:W-:Y:S01]  /*0090*/  ISETP.GE.AND P0, PT, R7, UR7, PT ;  /* 0x0000000707007c0c */ /* 0x004fe2000bf06270 */
[----:B-1----:R-:W-:-:S05]  /*00a0*/  IMAD R0, R0, UR4, R3 ;  /* 0x0000000400007c24 */ /* 0x002fca000f8e0203 */
[----:B------:R-:W-:-:S13]  /*00b0*/  ISETP.GE.OR P0, PT, R0, UR6, P0 ;  /* 0x0000000600007c0c */ /* 0x000fda0008706670 */
[----:B------:R-:W-:Y:S05]  /*00c0*/  @P0 EXIT ;  /* 0x000000000000094d */ /* 0x000fea0003800000 */
[----:B------:R-:W0:Y:S01]  /*00d0*/  LDC.64 R2, c[0x0][0x388] ;  /* 0x0000e200ff027b82 */ /* 0x000e220000000a00 */
[----:B------:R-:W1:Y:S01]  /*00e0*/  LDCU.64 UR4, c[0x0][0x358] ;  /* 0x00006b00ff0477ac */ /* 0x000e620008000a00 */
[----:B------:R-:W-:-:S04]  /*00f0*/  IMAD R5, R0, UR7, R7 ;  /* 0x0000000700057c24 */ /* 0x000fc8000f8e0207 */
[----:B0-----:R-:W-:Y:S02]  /*0100*/  IMAD.WIDE R2, R5, 0x4, R2 ;  /* 0x0000000405027825 */ /* 0x001fe400078e0202 */
[----:B------:R-:W0:Y:S04]  /*0110*/  LDC.64 R4, c[0x0][0x380] ;  /* 0x0000e000ff047b82 */ /* 0x000e280000000a00 */
[----:B-1----:R-:W2:Y:S01]  /*0120*/  LDG.E R3, desc[UR4][R2.64] ;  /* 0x0000000402037981 */ /* 0x002ea2000c1e1900 */
[----:B------:R-:W-:-:S04]  /*0130*/  IMAD R7, R7, UR6, R0 ;  /* 0x0000000607077c24 */ /* 0x000fc8000f8e0200 */
[----:B0-----:R-:W-:-:S05]  /*0140*/  IMAD.WIDE R4, R7, 0x4, R4 ;  /* 0x0000000407047825 */ /* 0x001fca00078e0204 */
[----:B--2---:R-:W-:Y:S01]  /*0150*/  STG.E desc[UR4][R4.64], R3 ;  /* 0x0000000304007986 */ /* 0x004fe2000c101904 */
[----:B------:R-:W-:Y:S05]  /*0160*/  EXIT ;  /* 0x000000000000794d */ /* 0x000fea0003800000 */
.L_x_25:
        /* <DEDUP_REMOVED lines=9> */
.L_x_89:


//--------------------- .text._Z14copyMatrixCudaPfS_ii --------------------------
	.section	.text._Z14copyMatrixCudaPfS_ii,"ax",@progbits
	.align	128
        .global         _Z14copyMatrixCudaPfS_ii
        .type           _Z14copyMatrixCudaPfS_ii,@function
        .size           _Z14copyMatrixCudaPfS_ii,(.L_x_90 - _Z14copyMatrixCudaPfS_ii)
        .other          _Z14copyMatrixCudaPfS_ii,@"STO_CUDA_ENTRY STV_DEFAULT"
_Z14copyMatrixCudaPfS_ii:
.text._Z14copyMatrixCudaPfS_ii:
        /* <DEDUP_REMOVED lines=26> */
[----:B--2---:R-:W-:-:S05]  /*01a0*/  IMAD.WIDE R4, R7, 0x4, R4 ;  /* 0x0000000407047825 */ /* 0x004fca00078e0204 */
[----:B---3--:R-:W-:Y:S01]  /*01b0*/  STG.E desc[UR4][R4.64], R3 ;  /* 0x0000000304007986 */ /* 0x008fe2000c101904 */
[----:B------:R-:W-:Y:S05]  /*01c0*/  EXIT ;  /* 0x000000000000794d */ /* 0x000fea0003800000 */
.L_x_26:
        /* <DEDUP_REMOVED lines=11> */
.L_x_90:


//--------------------- .text._Z11initMatCudaPffi --------------------------
	.section	.text._Z11initMatCudaPffi,"ax",@progbits
	.align	128
        .global         _Z11initMatCudaPffi
        .type           _Z11initMatCudaPffi,@function
        .size           _Z11initMatCudaPffi,(.L_x_91 - _Z11initMatCudaPffi)
        .other          _Z11initMatCudaPffi,@"STO_CUDA_ENTRY STV_DEFAULT"
_Z11initMatCudaPffi:
.text._Z11initMatCudaPffi:
        /* <DEDUP_REMOVED lines=22> */
[----:B------:R-:W1:Y:S01]  /*0160*/  LDC R7, c[0x0][0x388] ;  /* 0x0000e200ff077b82 */ /* 0x000e620000000800 */
[----:B0-----:R-:W-:-:S05]  /*0170*/  IMAD.WIDE R2, R5, 0x4, R2 ;  /* 0x0000000405027825 */ /* 0x001fca00078e0202 */
[----:B-1----:R-:W-:Y:S01]  /*0180*/  STG.E desc[UR4][R2.64], R7 ;  /* 0x0000000702007986 */ /* 0x002fe2000c101904 */
[----:B------:R-:W-:Y:S05]  /*0190*/  EXIT ;  /* 0x000000000000794d */ /* 0x000fea0003800000 */
.L_x_27:
        /* <DEDUP_REMOVED lines=14> */
.L_x_91:


//--------------------- .text._Z8printMatPfii     --------------------------
	.section	.text._Z8printMatPfii,"ax",@progbits
	.align	128
        .global         _Z8printMatPfii
        .type           _Z8printMatPfii,@function
        .size           _Z8printMatPfii,(.L_x_92 - _Z8printMatPfii)
        .other          _Z8printMatPfii,@"STO_CUDA_ENTRY STV_DEFAULT"
_Z8printMatPfii:
.text._Z8printMatPfii:
[----:B------:R-:W0:Y:S01]  /*0000*/  LDC R1, c[0x0][0x37c] ;  /* 0x0000df00ff017b82 */ /* 0x000e220000000800 */
[----:B------:R-:W-:Y:S01]  /*0010*/  MOV R0, 0x18 ;  /* 0x0000001800007802 */ /* 0x000fe20000000f00 */
[----:B------:R-:W1:Y:S01]  /*0020*/  LDCU UR4, c[0x0][0x2f8] ;  /* 0x00005f00ff0477ac */ /* 0x000e620008000800 */
[----:B0-----:R-:W-:Y:S01]  /*0030*/  VIADD R1, R1, 0xfffffff8 ;  /* 0xfffffff801017836 */ /* 0x001fe20000000000 */
[----:B------:R-:W-:-:S04]  /*0040*/  CS2R R6, SRZ ;  /* 0x0000000000067805 */ /* 0x000fc8000001ff00 */
[----:B------:R0:W2:Y:S01]  /*0050*/  LDC.64 R8, c[0x4][R0] ;  /* 0x0100000000087b82 */ /* 0x0000a20000000a00 */
[----:B------:R-:W3:Y:S01]  /*0060*/  LDCU.64 UR6, c[0x4][URZ] ;  /* 0x01000000ff0677ac */ /* 0x000ee20008000a00 */
[----:B------:R-:W4:Y:S01]  /*0070*/  LDCU UR5, c[0x0][0x2fc] ;  /* 0x00005f80ff0577ac */ /* 0x000f220008000800 */
[----:B-1----:R-:W-:Y:S01]  /*0080*/  IADD3 R18, P0, PT, R1, UR4, RZ ;  /* 0x0000000401127c10 */ /* 0x002fe2000ff1e0ff */
[----:B---3--:R-:W-:Y:S02]  /*0090*/  IMAD.U32 R4, RZ, RZ, UR6 ;  /* 0x00000006ff047e24 */ /* 0x008fe4000f8e00ff */
[----:B------:R-:W-:Y:S02]  /*00a0*/  IMAD.U32 R5, RZ, RZ, UR7 ;  /* 0x00000007ff057e24 */ /* 0x000fe4000f8e00ff */
[----:B0---4-:R-:W-:-:S08]  /*00b0*/  IMAD.X R2, RZ, RZ, UR5, P0 ;  /* 0x00000005ff027e24 */ /* 0x011fd000080e06ff */
[----:B------:R-:W-:-:S07]  /*00c0*/  LEPC R20, `(.L_x_28) ;  /* 0x000000001014794e */ /* 0x000fce0000000000 */
[----:B--2---:R-:W-:Y:S05]  /*00d0*/  CALL.ABS.NOINC R8 ;  /* 0x0000000008007343 */ /* 0x004fea0003c00000 */
.L_x_28:
[----:B------:R-:W0:Y:S02]  /*00e0*/  LDC R17, c[0x0][0x388] ;  /* 0x0000e200ff117b82 */ /* 0x000e240000000800 */
[----:B0-----:R-:W-:-:S13]  /*00f0*/  ISETP.GE.AND P0, PT, R17, 0x1, PT ;  /* 0x000000011100780c */ /* 0x001fda0003f06270 */
[----:B------:R-:W-:Y:S05]  /*0100*/  @!P0 BRA `(.L_x_29) ;  /* 0x0000002000d48947 */ /* 0x000fea0003800000 */
[----:B------:R-:W0:Y:S01]  /*0110*/  LDC R24, c[0x0][0x38c] ;  /* 0x0000e300ff187b82 */ /* 0x000e220000000800 */
[----:B------:R-:W-:Y:S01]  /*0120*/  BSSY.RECONVERGENT B8, `(.L_x_29) ;  /* 0x0000233000087945 */ /* 0x000fe20003800200 */
[----:B0-----:R-:W-:-:S13]  /*0130*/  ISETP.GE.AND P0, PT, R24, 0x1, PT ;  /* 0x000000011800780c */ /* 0x001fda0003f06270 */
[----:B------:R-:W-:Y:S05]  /*0140*/  @!P0 BRA `(.L_x_30) ;  /* 0x0000001c00dc8947 */ /* 0x000fea0003800000 */
[----:B------:R-:W0:Y:S01]  /*0150*/  LDC.64 R28, c[0x0][0x358] ;  /* 0x0000d600ff1c7b82 */ /* 0x000e220000000a00 */
[----:B------:R-:W-:Y:S01]  /*0160*/  BSSY.RECONVERGENT B7, `(.L_x_31) ;  /* 0x00001f4000077945 */ /* 0x000fe20003800200 */
[----:B------:R-:W-:Y:S01]  /*0170*/  LOP3.LUT R24, R24, 0x3, RZ, 0xc0, !PT ;  /* 0x0000000318187812 */ /* 0x000fe200078ec0ff */
[----:B------:R-:W-:-:S07]  /*0180*/  IMAD.MOV.U32 R25, RZ, RZ, RZ ;  /* 0x000000ffff197224 */ /* 0x000fce00078e00ff */
.L_x_68:
[----:B------:R-:W1:Y:S01]  /*0190*/  LDCU UR4, c[0x0][0x38c] ;  /* 0x00007180ff0477ac */ /* 0x000e620008000800 */
[----:B------:R-:W-:Y:S01]  /*01a0*/  IMAD.MOV.U32 R19, RZ, RZ, RZ ;  /* 0x000000ffff137224 */ /* 0x000fe200078e00ff */
[----:B-1----:R-:W-:Y:S02]  /*01b0*/  UISETP.GE.U32.AND UP0, UPT, UR4, 0x10, UPT ;  /* 0x000000100400788c */ /* 0x002fe4000bf06070 */
[----:B------:R-:W-:-:S07]  /*01c0*/  IMAD R26, R25, UR4, RZ ;  /* 0x00000004191a7c24 */ /* 0x000fce000f8e02ff */
[----:B------:R-:W-:Y:S05]  /*01d0*/  BRA.U !UP0, `(.L_x_32) ;  /* 0x0000000d088c7547 */ /* 0x000fea000b800000 */
[----:B------:R-:W1:Y:S01]  /*01e0*/  LDC.64 R4, c[0x0][0x380] ;  /* 0x0000e000ff047b82 */ /* 0x000e620000000a00 */
[----:B------:R-:W-:Y:S01]  /*01f0*/  ULOP3.LUT UR4, UR4, 0x7ffffff0, URZ, 0xc0, !UPT ;  /* 0x7ffffff004047892 */ /* 0x000fe2000f8ec0ff */
[----:B------:R-:W-:Y:S03]  /*0200*/  BSSY.RECONVERGENT B6, `(.L_x_32) ;  /* 0x00000e0000067945 */ /* 0x000fe60003800200 */
[----:B------:R-:W-:-:S06]  /*0210*/  UIADD3 UR4, UPT, UPT, -UR4, URZ, URZ ;  /* 0x000000ff04047290 */ /* 0x000fcc000fffe1ff */
[----:B------:R-:W-:Y:S02]  /*0220*/  IMAD.U32 R17, RZ, RZ, UR4 ;  /* 0x00000004ff117e24 */ /* 0x000fe4000f8e00ff */
[----:B-1----:R-:W-:-:S03]  /*0230*/  IMAD.WIDE.U32 R4, R26, 0x4, R4 ;  /* 0x000000041a047825 */ /* 0x002fc600078e0004 */
[----:B------:R-:W-:-:S05]  /*0240*/  IADD3 R22, P0, PT, R4, 0x20, RZ ;  /* 0x0000002004167810 */ /* 0x000fca0007f1e0ff */
[----:B------:R-:W-:-:S08]  /*0250*/  IMAD.X R23, RZ, RZ, R5, P0 ;  /* 0x000000ffff177224 */ /* 0x000fd000000e0605 */
.L_x_49:
[----:B0-----:R-:W-:Y:S01]  /*0260*/  R2UR UR4, R28 ;  /* 0x000000001c0472ca */ /* 0x001fe200000e0000 */
[----:B------:R-:W0:Y:S01]  /*0270*/  LDCU.64 UR6, c[0x4][0x8] ;  /* 0x01000100ff0677ac */ /* 0x000e220008000a00 */
[----:B------:R-:W-:-:S13]  /*0280*/  R2UR UR5, R29 ;  /* 0x000000001d0572ca */ /* 0x000fda00000e0000 */
[----:B------:R-:W2:Y:S01]  /*0290*/  LDG.E R0, desc[UR4][R22.64+-0x20] ;  /* 0xffffe00416007981 */ /* 0x000ea2000c1e1900 */
[----:B------:R-:W-:Y:S01]  /*02a0*/  MOV R8, 0x18 ;  /* 0x0000001800087802 */ /* 0x000fe20000000f00 */
[----:B------:R-:W1:Y:S01]  /*02b0*/  LDCU UR4, c[0x0][0x38c] ;  /* 0x00007180ff0477ac */ /* 0x000e620008000800 */
[----:B------:R-:W-:Y:S02]  /*02c0*/  IMAD.MOV.U32 R6, RZ, RZ, R18 ;  /* 0x000000ffff067224 */ /* 0x000fe400078e0012 */
[----:B0-----:R-:W-:Y:S02]  /*02d0*/  IMAD.U32 R4, RZ, RZ, UR6 ;  /* 0x00000006ff047e24 */ /* 0x001fe4000f8e00ff */
[----:B------:R-:W0:Y:S01]  /*02e0*/  LDC.64 R8, c[0x4][R8] ;  /* 0x0100000008087b82 */ /* 0x000e220000000a00 */
[----:B------:R-:W-:Y:S02]  /*02f0*/  IMAD.U32 R5, RZ, RZ, UR7 ;  /* 0x00000007ff057e24 */ /* 0x000fe4000f8e00ff */
[----:B------:R-:W-:Y:S01]  /*0300*/  IMAD.MOV.U32 R7, RZ, RZ, R2 ;  /* 0x000000ffff077224 */ /* 0x000fe200078e0002 */
[----:B-1----:R-:W-:-:S06]  /*0310*/  ULOP3.LUT UR4, UR4, 0x7ffffff0, URZ, 0xc0, !UPT ;  /* 0x7ffffff004047892 */ /* 0x002fcc000f8ec0ff */
[----:B------:R-:W-:Y:S01]  /*0320*/  IMAD.U32 R19, RZ, RZ, UR4 ;  /* 0x00000004ff137e24 */ /* 0x000fe2000f8e00ff */
[----:B--2---:R-:W1:Y:S02]  /*0330*/  F2F.F64.F32 R10, R0 ;  /* 0x00000000000a7310 */ /* 0x004e640000201800 */
[----:B01----:R1:W-:Y:S04]  /*0340*/  STL.64 [R1], R10 ;  /* 0x0000000a01007387 */ /* 0x0033e80000100a00 */
[----:B------:R-:W-:-:S07]  /*0350*/  LEPC R20, `(.L_x_33) ;  /* 0x000000001014794e */ /* 0x000fce0000000000 */
[----:B-1----:R-:W-:Y:S05]  /*0360*/  CALL.ABS.NOINC R8 ;  /* 0x0000000008007343 */ /* 0x002fea0003c00000 */
.L_x_33:
[----:B------:R-:W-:Y:S02]  /*0370*/  R2UR UR4, R28 ;  /* 0x000000001c0472ca */ /* 0x000fe400000e0000 */
[----:B------:R-:W-:-:S13]  /*0380*/  R2UR UR5, R29 ;  /* 0x000000001d0572ca */ /* 0x000fda00000e0000 */
[----:B------:R-:W2:Y:S01]  /*0390*/  LDG.E R0, desc[UR4][R22.64+-0x1c] ;  /* 0xffffe40416007981 */ /* 0x000ea2000c1e1900 */
[----:B------:R-:W-:Y:S01]  /*03a0*/  MOV R16, 0x18 ;  /* 0x0000001800107802 */ /* 0x000fe20000000f00 */
[----:B------:R-:W0:Y:S01]  /*03b0*/  LDCU.64 UR4, c[0x4][0x8] ;  /* 0x01000100ff0477ac */ /* 0x000e220008000a00 */
[----:B------:R-:W-:Y:S02]  /*03c0*/  IMAD.MOV.U32 R6, RZ, RZ, R18 ;  /* 0x000000ffff067224 */ /* 0x000fe400078e0012 */
[----:B------:R1:W3:Y:S01]  /*03d0*/  LDC.64 R8, c[0x4][R16] ;  /* 0x0100000010087b82 */ /* 0x0002e20000000a00 */
[----:B------:R-:W-:Y:S02]  /*03e0*/  IMAD.MOV.U32 R7, RZ, RZ, R2 ;  /* 0x000000ffff077224 */ /* 0x000fe400078e0002 */
[----:B0-----:R-:W-:Y:S02]  /*03f0*/  IMAD.U32 R4, RZ, RZ, UR4 ;  /* 0x00000004ff047e24 */ /* 0x001fe4000f8e00ff */
[----:B------:R-:W-:Y:S01]  /*0400*/  IMAD.U32 R5, RZ, RZ, UR5 ;  /* 0x00000005ff057e24 */ /* 0x000fe2000f8e00ff */
[----:B--2---:R-:W0:Y:S02]  /*0410*/  F2F.F64.F32 R10, R0 ;  /* 0x00000000000a7310 */ /* 0x004e240000201800 */
[----:B0--3--:R1:W-:Y:S04]  /*0420*/  STL.64 [R1], R10 ;  /* 0x0000000a01007387 */ /* 0x0093e80000100a00 */
[----:B------:R-:W-:-:S07]  /*0430*/  LEPC R20, `(.L_x_34) ;  /* 0x000000001014794e */ /* 0x000fce0000000000 */
[----:B-1----:R-:W-:Y:S05]  /*0440*/  CALL.ABS.NOINC R8 ;  /* 0x0000000008007343 */ /* 0x002fea0003c00000 */
.L_x_34:
[----:B------:R-:W-:Y:S02]  /*0450*/  R2UR UR4, R28 ;  /* 0x000000001c0472ca */ /* 0x000fe400000e0000 */
[----:B------:R-:W-:-:S13]  /*0460*/  R2UR UR5, R29 ;  /* 0x000000001d0572ca */ /* 0x000fda00000e0000 */
[----:B------:R-:W2:Y:S01]  /*0470*/  LDG.E R0, desc[UR4][R22.64+-0x18] ;  /* 0xffffe80416007981 */ /* 0x000ea2000c1e1900 */
[----:B------:R0:W1:Y:S01]  /*0480*/  LDC.64 R8, c[0x4][R16] ;  /* 0x0100000010087b82 */ /* 0x0000620000000a00 */
[----:B------:R-:W3:Y:S01]  /*0490*/  LDCU.64 UR4, c[0x4][0x8] ;  /* 0x01000100ff0477ac */ /* 0x000ee20008000a00 */
[----:B------:R-:W-:Y:S02]  /*04a0*/  IMAD.MOV.U32 R6, RZ, RZ, R18 ;  /* 0x000000ffff067224 */ /* 0x000fe400078e0012 */
[----:B------:R-:W-:Y:S02]  /*04b0*/  IMAD.MOV.U32 R7, RZ, RZ, R2 ;  /* 0x000000ffff077224 */ /* 0x000fe400078e0002 */
[----:B---3--:R-:W-:Y:S02]  /*04c0*/  IMAD.U32 R4, RZ, RZ, UR4 ;  /* 0x00000004ff047e24 */ /* 0x008fe4000f8e00ff */
[----:B------:R-:W-:Y:S01]  /*04d0*/  IMAD.U32 R5, RZ, RZ, UR5 ;  /* 0x00000005ff057e24 */ /* 0x000fe2000f8e00ff */
[----:B--2---:R-:W2:Y:S02]  /*04e0*/  F2F.F64.F32 R10, R0 ;  /* 0x00000000000a7310 */ /* 0x004ea40000201800 */
[----:B-12---:R0:W-:Y:S04]  /*04f0*/  STL.64 [R1], R10 ;  /* 0x0000000a01007387 */ /* 0x0061e80000100a00 */
[----:B------:R-:W-:-:S07]  /*0500*/  LEPC R20, `(.L_x_35) ;  /* 0x000000001014794e */ /* 0x000fce0000000000 */
[----:B0-----:R-:W-:Y:S05]  /*0510*/  CALL.ABS.NOINC R8 ;  /* 0x0000000008007343 */ /* 0x001fea0003c00000 */
.L_x_35:
[----:B------:R-:W-:Y:S02]  /*0520*/  R2UR UR4, R28 ;  /* 0x000000001c0472ca */ /* 0x000fe400000e0000 */
[----:B------:R-:W-:-:S13]  /*0530*/  R2UR UR5, R29 ;  /* 0x000000001d0572ca */ /* 0x000fda00000e0000 */
[----:B------:R-:W2:Y:S01]  /*0540*/  LDG.E R0, desc[UR4][R22.64+-0x14] ;  /* 0xffffec0416007981 */ /* 0x000ea2000c1e1900 */
[----:B------:R0:W1:Y:S01]  /*0550*/  LDC.64 R8, c[0x4][R16] ;  /* 0x0100000010087b82 */ /* 0x0000620000000a00 */
[----:B------:R-:W3:Y:S01]  /*0560*/  LDCU.64 UR4, c[0x4][0x8] ;  /* 0x01000100ff0477ac */ /* 0x000ee20008000a00 */
[----:B------:R-:W-:Y:S01]  /*0570*/  MOV R6, R18 ;  /* 0x0000001200067202 */ /* 0x000fe20000000f00 */
[----:B------:R-:W-:Y:S02]  /*0580*/  IMAD.MOV.U32 R7, RZ, RZ, R2 ;  /* 0x000000ffff077224 */ /* 0x000fe400078e0002 */
[----:B---3--:R-:W-:Y:S02]  /*0590*/  IMAD.U32 R4, RZ, RZ, UR4 ;  /* 0x00000004ff047e24 */ /* 0x008fe4000f8e00ff */
[----:B------:R-:W-:Y:S01]  /*05a0*/  IMAD.U32 R5, RZ, RZ, UR5 ;  /* 0x00000005ff057e24 */ /* 0x000fe2000f8e00ff */
[----:B--2---:R-:W2:Y:S02]  /*05b0*/  F2F.F64.F32 R10, R0 ;  /* 0x00000000000a7310 */ /* 0x004ea40000201800 */
[----:B-12---:R0:W-:Y:S04]  /*05c0*/  STL.64 [R1], R10 ;  /* 0x0000000a01007387 */ /* 0x0061e80000100a00 */
[----:B------:R-:W-:-:S07]  /*05d0*/  LEPC R20, `(.L_x_36) ;  /* 0x000000001014794e */ /* 0x000fce0000000000 */
[----:B0-----:R-:W-:Y:S05]  /*05e0*/  CALL.ABS.NOINC R8 ;  /* 0x0000000008007343 */ /* 0x001fea0003c00000 */
.L_x_36:
        /* <DEDUP_REMOVED lines=13> */
.L_x_37:
        /* <DEDUP_REMOVED lines=13> */
.L_x_38:
        /* <DEDUP_REMOVED lines=13> */
.L_x_39:
        /* <DEDUP_REMOVED lines=13> */
.L_x_40:
[----:B------:R-:W-:Y:S02]  /*0930*/  R2UR UR4, R28 ;  /* 0x000000001c0472ca */ /* 0x000fe400000e0000 */
[----:B------:R-:W-:-:S13]  /*0940*/  R2UR UR5, R29 ;  /* 0x000000001d0572ca */ /* 0x000fda00000e0000 */
[----:B------:R-:W2:Y:S01]  /*0950*/  LDG.E R0, desc[UR4][R22.64] ;  /* 0x0000000416007981 */ /* 0x000ea2000c1e1900 */
[----:B------:R0:W1:Y:S01]  /*0960*/  LDC.64 R8, c[0x4][R16] ;  /* 0x0100000010087b82 */ /* 0x0000620000000a00 */
[----:B------:R-:W3:Y:S01]  /*0970*/  LDCU.64 UR4, c[0x4][0x8] ;  /* 0x01000100ff0477ac */ /* 0x000ee20008000a00 */
[----:B------:R-:W-:Y:S01]  /*0980*/  IMAD.MOV.U32 R6, RZ, RZ, R18 ;  /* 0x000000ffff067224 */ /* 0x000fe200078e0012 */
[----:B------:R-:W-:Y:S01]  /*0990*/  MOV R7, R2 ;  /* 0x0000000200077202 */ /* 0x000fe20000000f00 */
[----:B---3--:R-:W-:Y:S02]  /*09a0*/  IMAD.U32 R4, RZ, RZ, UR4 ;  /* 0x00000004ff047e24 */ /* 0x008fe4000f8e00ff */
[----:B------:R-:W-:Y:S01]  /*09b0*/  IMAD.U32 R5, RZ, RZ, UR5 ;  /* 0x00000005ff057e24 */ /* 0x000fe2000f8e00ff */
[----:B--2---:R-:W2:Y:S02]  /*09c0*/  F2F.F64.F32 R10, R0 ;  /* 0x00000000000a7310 */ /* 0x004ea40000201800 */
[----:B-12---:R0:W-:Y:S04]  /*09d0*/  STL.64 [R1], R10 ;  /* 0x0000000a01007387 */ /* 0x0061e80000100a00 */
[----:B------:R-:W-:-:S07]  /*09e0*/  LEPC R20, `(.L_x_41) ;  /* 0x000000001014794e */ /* 0x000fce0000000000 */
[----:B0-----:R-:W-:Y:S05]  /*09f0*/  CALL.ABS.NOINC R8 ;  /* 0x0000000008007343 */ /* 0x001fea0003c00000 */
.L_x_41:
        /* <DEDUP_REMOVED lines=13> */
.L_x_42:
        /* <DEDUP_REMOVED lines=13> */
.L_x_43:
        /* <DEDUP_REMOVED lines=13> */
.L_x_44:
        /* <DEDUP_REMOVED lines=13> */
.L_x_45:
        /* <DEDUP_REMOVED lines=13> */
.L_x_46:
        /* <DEDUP_REMOVED lines=13> */
.L_x_47:
        /* <DEDUP_REMOVED lines=13> */
.L_x_48:
[----:B------:R-:W-:Y:S01]  /*0fb0*/  VIADD R17, R17, 0x10 ;  /* 0x0000001011117836 */ /* 0x000fe20000000000 */
[----:B------:R-:W-:-:S04]  /*0fc0*/  IADD3 R22, P1, PT, R22, 0x40, RZ ;  /* 0x0000004016167810 */ /* 0x000fc80007f3e0ff */
[----:B------:R-:W-:Y:S01]  /*0fd0*/  ISETP.NE.AND P0, PT, R17, RZ, PT ;  /* 0x000000ff1100720c */ /* 0x000fe20003f05270 */
[----:B------:R-:W-:-:S12]  /*0fe0*/  IMAD.X R23, RZ, RZ, R23, P1 ;  /* 0x000000ffff177224 */ /* 0x000fd800008e0617 */
[----:B------:R-:W-:Y:S05]  /*0ff0*/  @P0 BRA `(.L_x_49) ;  /* 0xfffffff000980947 */ /* 0x000fea000383ffff */
[----:B------:R-:W-:Y:S05]  /*1000*/  BSYNC.RECONVERGENT B6 ;  /* 0x0000000000067941 */ /* 0x000fea0003800200 */
.L_x_32:
[----:B------:R-:W1:Y:S02]  /*1010*/  LDCU UR4, c[0x0][0x38c] ;  /* 0x00007180ff0477ac */ /* 0x000e640008000800 */
[----:B-1----:R-:W-:-:S04]  /*1020*/  ULOP3.LUT UR4, UR4, 0xf, URZ, 0xc0, !UPT ;  /* 0x0000000f04047892 */ /* 0x002fc8000f8ec0ff */
[----:B------:R-:W-:-:S09]  /*1030*/  UISETP.NE.AND UP0, UPT, UR4, URZ, UPT ;  /* 0x000000ff0400728c */ /* 0x000fd2000bf05270 */
[----:B------:R-:W-:Y:S05]  /*1040*/  BRA.U !UP0, `(.L_x_50) ;  /* 0x0000000d08e47547 */ /* 0x000fea000b800000 */
[----:B------:R-:W1:Y:S01]  /*1050*/  LDCU UR5, c[0x0][0x2f8] ;  /* 0x00005f00ff0577ac */ /* 0x000e620008000800 */
[----:B------:R-:W-:-:S04]  /*1060*/  UIADD3 UR4, UPT, UPT, UR4, -0x1, URZ ;  /* 0xffffffff04047890 */ /* 0x000fc8000fffe0ff */
[----:B------:R-:W-:Y:S01]  /*1070*/  UISETP.GE.U32.AND UP0, UPT, UR4, 0x7, UPT ;  /* 0x000000070400788c */ /* 0x000fe2000bf06070 */
[----:B-1----:R-:W-:-:S08]  /*1080*/  VIADD R22, R18, -UR5 ;  /* 0x8000000512167c36 */ /* 0x002fd00008000000 */
[----:B------:R-:W-:Y:S05]  /*1090*/  BRA.U !UP0, `(.L_x_51) ;  /* 0x0000000508cc7547 */ /* 0x000fea000b800000 */
[----:B------:R-:W1:Y:S01]  /*10a0*/  LDC.64 R10, c[0x0][0x380] ;  /* 0x0000e000ff0a7b82 */ /* 0x000e620000000a00 */
[----:B0-----:R-:W-:Y:S01]  /*10b0*/  R2UR UR4, R28 ;  /* 0x000000001c0472ca */ /* 0x001fe200000e0000 */
[----:B------:R-:W-:Y:S01]  /*10c0*/  IMAD.IADD R3, R26, 0x1, R19 ;  /* 0x000000011a037824 */ /* 0x000fe200078e0213 */
[----:B------:R-:W-:-:S03]  /*10d0*/  R2UR UR5, R29 ;  /* 0x000000001d0572ca */ /* 0x000fc600000e0000 */
[----:B-1----:R-:W-:-:S10]  /*10e0*/  IMAD.WIDE.U32 R10, R3, 0x4, R10 ;  /* 0x00000004030a7825 */ /* 0x002fd400078e000a */
[----:B------:R-:W2:Y:S01]  /*10f0*/  LDG.E R10, desc[UR4][R10.64] ;  /* 0x000000040a0a7981 */ /* 0x000ea2000c1e1900 */
[----:B------:R-:W-:Y:S01]  /*1100*/  MOV R8, 0x18 ;  /* 0x0000001800087802 */ /* 0x000fe20000000f00 */
[----:B------:R-:W0:Y:S01]  /*1110*/  LDCU.64 UR4, c[0x4][0x8] ;  /* 0x01000100ff0477ac */ /* 0x000e220008000a00 */
[----:B------:R-:W-:Y:S02]  /*1120*/  IMAD.MOV.U32 R6, RZ, RZ, R18 ;  /* 0x000000ffff067224 */ /* 0x000fe400078e0012 */
[----:B------:R-:W-:Y:S02]  /*1130*/  IMAD.MOV.U32 R7, RZ, RZ, R2 ;  /* 0x000000ffff077224 */ /* 0x000fe400078e0002 */
[----:B------:R-:W1:Y:S01]  /*1140*/  LDC.64 R8, c[0x4][R8] ;  /* 0x0100000008087b82 */ /* 0x000e620000000a00 */
[----:B0-----:R-:W-:Y:S02]  /*1150*/  IMAD.U32 R4, RZ, RZ, UR4 ;  /* 0x00000004ff047e24 */ /* 0x001fe4000f8e00ff */
[----:B------:R-:W-:Y:S01]  /*1160*/  IMAD.U32 R5, RZ, RZ, UR5 ;  /* 0x00000005ff057e24 */ /* 0x000fe2000f8e00ff */
[----:B--2---:R-:W0:Y:S02]  /*1170*/  F2F.F64.F32 R12, R10 ;  /* 0x0000000a000c7310 */ /* 0x004e240000201800 */
[----:B01----:R0:W-:Y:S04]  /*1180*/  STL.64 [R22], R12 ;  /* 0x0000000c16007387 */ /* 0x0031e80000100a00 */
[----:B------:R-:W-:-:S07]  /*1190*/  LEPC R20, `(.L_x_52) ;  /* 0x000000001014794e */ /* 0x000fce0000000000 */
[----:B0-----:R-:W-:Y:S05]  /*11a0*/  CALL.ABS.NOINC R8 ;  /* 0x0000000008007343 */ /* 0x001fea0003c00000 */
.L_x_52:
[----:B------:R-:W0:Y:S01]  /*11b0*/  LDCU.64 UR4, c[0x0][0x380] ;  /* 0x00007000ff0477ac */ /* 0x000e220008000a00 */
[----:B------:R-:W-:Y:S02]  /*11c0*/  IADD3 R0, P0, PT, R26, R19, RZ ;  /* 0x000000131a007210 */ /* 0x000fe40007f1e0ff */
[----:B------:R-:W-:Y:S02]  /*11d0*/  R2UR UR6, R28 ;  /* 0x000000001c0672ca */ /* 0x000fe400000e0000 */
[----:B------:R-:W-:Y:S01]  /*11e0*/  R2UR UR7, R29 ;  /* 0x000000001d0772ca */ /* 0x000fe200000e0000 */
[----:B------:R-:W-:Y:S01]  /*11f0*/  IMAD.X R3, RZ, RZ, RZ, P0 ;  /* 0x000000ffff037224 */ /* 0x000fe200000e06ff */
[----:B0-----:R-:W-:-:S04]  /*1200*/  LEA R30, P0, R0, UR4, 0x2 ;  /* 0x00000004001e7c11 */ /* 0x001fc8000f8010ff */
[----:B------:R-:W-:Y:S01]  /*1210*/  LEA.HI.X R31, R0, UR5, R3, 0x2, P0 ;  /* 0x00000005001f7c11 */ /* 0x000fe200080f1403 */
[----:B------:R-:W0:Y:S06]  /*1220*/  LDCU.64 UR4, c[0x4][0x8] ;  /* 0x01000100ff0477ac */ /* 0x000e2c0008000a00 */
[----:B------:R-:W2:Y:S01]  /*1230*/  LDG.E R0, desc[UR6][R30.64+0x4] ;  /* 0x000004061e007981 */ /* 0x000ea2000c1e1900 */
[----:B------:R-:W-:Y:S01]  /*1240*/  MOV R16, 0x18 ;  /* 0x0000001800107802 */ /* 0x000fe20000000f00 */
[----:B------:R-:W-:Y:S01]  /*1250*/  IMAD.MOV.U32 R7, RZ, RZ, R2 ;  /* 0x000000ffff077224 */ /* 0x000fe200078e0002 */
[----:B------:R-:W-:-:S02]  /*1260*/  MOV R6, R18 ;  /* 0x0000001200067202 */ /* 0x000fc40000000f00 */
[----:B------:R1:W3:Y:S01]  /*1270*/  LDC.64 R8, c[0x4][R16] ;  /* 0x0100000010087b82 */ /* 0x0002e20000000a00 */
[----:B0-----:R-:W-:Y:S02]  /*1280*/  IMAD.U32 R4, RZ, RZ, UR4 ;  /* 0x00000004ff047e24 */ /* 0x001fe4000f8e00ff */
[----:B------:R-:W-:Y:S01]  /*1290*/  IMAD.U32 R5, RZ, RZ, UR5 ;  /* 0x00000005ff057e24 */ /* 0x000fe2000f8e00ff */
[----:B--2---:R-:W0:Y:S02]  /*12a0*/  F2F.F64.F32 R10, R0 ;  /* 0x00000000000a7310 */ /* 0x004e240000201800 */
[----:B0--3--:R1:W-:Y:S04]  /*12b0*/  STL.64 [R22], R10 ;  /* 0x0000000a16007387 */ /* 0x0093e80000100a00 */
[----:B------:R-:W-:-:S07]  /*12c0*/  LEPC R20, `(.L_x_53) ;  /* 0x000000001014794e */ /* 0x000fce0000000000 */
[----:B-1----:R-:W-:Y:S05]  /*12d0*/  CALL.ABS.NOINC R8 ;  /* 0x0000000008007343 */ /* 0x002fea0003c00000 */
.L_x_53:
        /* <DEDUP_REMOVED lines=13> */
.L_x_54:
        /* <DEDUP_REMOVED lines=13> */
.L_x_55:
        /* <DEDUP_REMOVED lines=13> */
.L_x_56:
        /* <DEDUP_REMOVED lines=13> */
.L_x_57:
        /* <DEDUP_REMOVED lines=13> */
.L_x_58:
[----:B------:R-:W-:Y:S02]  /*16f0*/  R2UR UR4, R28 ;  /* 0x000000001c0472ca */ /* 0x000fe400000e0000 */
[----:B------:R-:W-:-:S13]  /*1700*/  R2UR UR5, R29 ;  /* 0x000000001d0572ca */ /* 0x000fda00000e0000 */
[----:B------:R-:W2:Y:S01]  /*1710*/  LDG.E R30, desc[UR4][R30.64+0x1c] ;  /* 0x00001c041e1e7981 */ /* 0x000ea2000c1e1900 */
[----:B------:R-:W0:Y:S01]  /*1720*/  LDC.64 R16, c[0x4][R16] ;  /* 0x0100000010107b82 */ /* 0x000e220000000a00 */
[----:B------:R-:W1:Y:S01]  /*1730*/  LDCU.64 UR4, c[0x4][0x8] ;  /* 0x01000100ff0477ac */ /* 0x000e620008000a00 */
[----:B------:R-:W-:Y:S02]  /*1740*/  IMAD.MOV.U32 R6, RZ, RZ, R18 ;  /* 0x000000ffff067224 */ /* 0x000fe400078e0012 */
[----:B------:R-:W-:Y:S02]  /*1750*/  IMAD.MOV.U32 R7, RZ, RZ, R2 ;  /* 0x000000ffff077224 */ /* 0x000fe400078e0002 */
[----:B-1----:R-:W-:Y:S02]  /*1760*/  IMAD.U32 R4, RZ, RZ, UR4 ;  /* 0x00000004ff047e24 */ /* 0x002fe4000f8e00ff */
[----:B------:R-:W-:Y:S01]  /*1770*/  IMAD.U32 R5, RZ, RZ, UR5 ;  /* 0x00000005ff057e24 */ /* 0x000fe2000f8e00ff */
[----:B--2---:R-:W1:Y:S02]  /*1780*/  F2F.F64.F32 R8, R30 ;  /* 0x0000001e00087310 */ /* 0x004e640000201800 */
[----:B01----:R1:W-:Y:S04]  /*1790*/  STL.64 [R22], R8 ;  /* 0x0000000816007387 */ /* 0x0033e80000100a00 */
[----:B------:R-:W-:-:S07]  /*17a0*/  LEPC R20, `(.L_x_59) ;  /* 0x000000001014794e */ /* 0x000fce0000000000 */
[----:B-1----:R-:W-:Y:S05]  /*17b0*/  CALL.ABS.NOINC R16 ;  /* 0x0000000010007343 */ /* 0x002fea0003c00000 */
.L_x_59:
[----:B------:R-:W-:-:S07]  /*17c0*/  VIADD R19, R19, 0x8 ;  /* 0x0000000813137836 */ /* 0x000fce0000000000 */
.L_x_51:
[----:B------:R-:W1:Y:S02]  /*17d0*/  LDCU UR4, c[0x0][0x38c] ;  /* 0x00007180ff0477ac */ /* 0x000e640008000800 */
[----:B-1----:R-:W-:-:S04]  /*17e0*/  ULOP3.LUT UR4, UR4, 0x7, URZ, 0xc0, !UPT ;  /* 0x0000000704047892 */ /* 0x002fc8000f8ec0ff */
[----:B------:R-:W-:-:S09]  /*17f0*/  UISETP.NE.AND UP0, UPT, UR4, URZ, UPT ;  /* 0x000000ff0400728c */ /* 0x000fd2000bf05270 */
[----:B------:R-:W-:Y:S05]  /*1800*/  BRA.U !UP0, `(.L_x_50) ;  /* 0x0000000508f47547 */ /* 0x000fea000b800000 */
[----:B------:R-:W-:-:S04]  /*1810*/  UIADD3 UR4, UPT, UPT, UR4, -0x1, URZ ;  /* 0xffffffff04047890 */ /* 0x000fc8000fffe0ff */
[----:B------:R-:W-:-:S09]  /*1820*/  UISETP.GE.U32.AND UP0, UPT, UR4, 0x3, UPT ;  /* 0x000000030400788c */ /* 0x000fd2000bf06070 */
        /* <DEDUP_REMOVED lines=18> */
.L_x_61:
        /* <DEDUP_REMOVED lines=10> */
[----:B------:R-:W-:Y:S02]  /*19f0*/  IMAD.MOV.U32 R6, RZ, RZ, R18 ;  /* 0x000000ffff067224 */ /* 0x000fe400078e0012 */
[----:B------:R-:W-:Y:S01]  /*1a00*/  IMAD.MOV.U32 R7, RZ, RZ, R2 ;  /* 0x000000ffff077224 */ /* 0x000fe200078e0002 */
[----:B------:R1:W3:Y:S01]  /*1a10*/  LDC.64 R8, c[0x4][R23] ;  /* 0x0100000017087b82 */ /* 0x0002e20000000a00 */
[----:B0-----:R-:W-:-:S02]  /*1a20*/  IMAD.U32 R4, RZ, RZ, UR4 ;  /* 0x00000004ff047e24 */ /* 0x001fc4000f8e00ff */
[----:B------:R-:W-:Y:S01]  /*1a30*/  IMAD.U32 R5, RZ, RZ, UR5 ;  /* 0x00000005ff057e24 */ /* 0x000fe2000f8e00ff */
[----:B--2---:R-:W0:Y:S02]  /*1a40*/  F2F.F64.F32 R10, R0 ;  /* 0x00000000000a7310 */ /* 0x004e240000201800 */
[----:B0--3--:R1:W-:Y:S04]  /*1a50*/  STL.64 [R22], R10 ;  /* 0x0000000a16007387 */ /* 0x0093e80000100a00 */
[----:B------:R-:W-:-:S07]  /*1a60*/  LEPC R20, `(.L_x_62) ;  /* 0x000000001014794e */ /* 0x000fce0000000000 */
[----:B-1----:R-:W-:Y:S05]  /*1a70*/  CALL.ABS.NOINC R8 ;  /* 0x0000000008007343 */ /* 0x002fea0003c00000 */
.L_x_62:
        /* <DEDUP_REMOVED lines=13> */
.L_x_63:
        /* <DEDUP_REMOVED lines=13> */
.L_x_64:
[----:B------:R-:W-:-:S07]  /*1c20*/  VIADD R19, R19, 0x4 ;  /* 0x0000000413137836 */ /* 0x000fce0000000000 */
.L_x_60:
[----:B------:R-:W-:-:S13]  /*1c30*/  ISETP.NE.AND P0, PT, R24, RZ, PT ;  /* 0x000000ff1800720c */ /* 0x000fda0003f05270 */
[----:B------:R-:W-:Y:S05]  /*1c40*/  @!P0 BRA `(.L_x_50) ;  /* 0x0000000000e48947 */ /* 0x000fea0003800000 */
        /* <DEDUP_REMOVED lines=8> */
[----:B------:R-:W-:Y:S01]  /*1cd0*/  ISETP.NE.AND P0, PT, R24, 0x1, PT ;  /* 0x000000011800780c */ /* 0x000fe20003f05270 */
[----:B------:R-:W-:Y:S02]  /*1ce0*/  IMAD.MOV.U32 R6, RZ, RZ, R18 ;  /* 0x000000ffff067224 */ /* 0x000fe400078e0012 */
[----:B------:R-:W-:Y:S01]  /*1cf0*/  IMAD.MOV.U32 R7, RZ, RZ, R2 ;  /* 0x000000ffff077224 */ /* 0x000fe200078e0002 */
[----:B------:R-:W1:Y:S01]  /*1d00*/  LDC.64 R8, c[0x4][R8] ;  /* 0x0100000008087b82 */ /* 0x000e620000000a00 */
[----:B------:R-:W-:Y:S01]  /*1d10*/  P2R R0, PR, RZ, 0x1 ;  /* 0x00000001ff007803 */ /* 0x000fe20000000000 */
[----:B0-----:R-:W-:Y:S02]  /*1d20*/  IMAD.U32 R4, RZ, RZ, UR4 ;  /* 0x00000004ff047e24 */ /* 0x001fe4000f8e00ff */
[----:B------:R-:W-:Y:S01]  /*1d30*/  IMAD.U32 R5, RZ, RZ, UR5 ;  /* 0x00000005ff057e24 */ /* 0x000fe2000f8e00ff */
[----:B--2---:R-:W0:Y:S02]  /*1d40*/  F2F.F64.F32 R12, R10 ;  /* 0x0000000a000c7310 */ /* 0x004e240000201800 */
[----:B01----:R0:W-:Y:S04]  /*1d50*/  STL.64 [R22], R12 ;  /* 0x0000000c16007387 */ /* 0x0031e80000100a00 */
[----:B------:R-:W-:-:S07]  /*1d60*/  LEPC R20, `(.L_x_65) ;  /* 0x000000001014794e */ /* 0x000fce0000000000 */
[----:B0-----:R-:W-:Y:S05]  /*1d70*/  CALL.ABS.NOINC R8 ;  /* 0x0000000008007343 */ /* 0x001fea0003c00000 */
.L_x_65:
[----:B------:R-:W-:-:S13]  /*1d80*/  ISETP.NE.AND P6, PT, R24, 0x1, PT ;  /* 0x000000011800780c */ /* 0x000fda0003fc5270 */
[----:B------:R-:W-:Y:S05]  /*1d90*/  @!P6 BRA `(.L_x_50) ;  /* 0x000000000090e947 */ /* 0x000fea0003800000 */
        /* <DEDUP_REMOVED lines=11> */
[----:B------:R-:W-:Y:S01]  /*1e50*/  ISETP.NE.AND P0, PT, R24, 0x2, PT ;  /* 0x000000021800780c */ /* 0x000fe20003f05270 */
[----:B------:R-:W-:Y:S01]  /*1e60*/  IMAD.MOV.U32 R7, RZ, RZ, R2 ;  /* 0x000000ffff077224 */ /* 0x000fe200078e0002 */
[----:B------:R1:W3:Y:S01]  /*1e70*/  LDC.64 R8, c[0x4][R19] ;  /* 0x0100000013087b82 */ /* 0x0002e20000000a00 */
[----:B0-----:R-:W-:-:S02]  /*1e80*/  IMAD.U32 R4, RZ, RZ, UR4 ;  /* 0x00000004ff047e24 */ /* 0x001fc4000f8e00ff */
[----:B------:R-:W-:Y:S01]  /*1e90*/  IMAD.U32 R5, RZ, RZ, UR5 ;  /* 0x00000005ff057e24 */ /* 0x000fe2000f8e00ff */
[----:B--2---:R0:W2:Y:S02]  /*1ea0*/  F2F.F64.F32 R10, R0 ;  /* 0x00000000000a7310 */ /* 0x0040a40000201800 */
[----:B0-----:R-:W-:Y:S01]  /*1eb0*/  P2R R0, PR, RZ, 0x1 ;  /* 0x00000001ff007803 */ /* 0x001fe20000000000 */
[----:B--23--:R1:W-:Y:S06]  /*1ec0*/  STL.64 [R22], R10 ;  /* 0x0000000a16007387 */ /* 0x00c3ec0000100a00 */
[----:B------:R-:W-:-:S07]  /*1ed0*/  LEPC R20, `(.L_x_66) ;  /* 0x000000001014794e */ /* 0x000fce0000000000 */
[----:B-1----:R-:W-:Y:S05]  /*1ee0*/  CALL.ABS.NOINC R8 ;  /* 0x0000000008007343 */ /* 0x002fea0003c00000 */
.L_x_66:
[----:B------:R-:W-:-:S13]  /*1ef0*/  ISETP.NE.AND P6, PT, R24, 0x2, PT ;  /* 0x000000021800780c */ /* 0x000fda0003fc5270 */
[----:B------:R-:W-:Y:S05]  /*1f00*/  @!P6 BRA `(.L_x_50) ;  /* 0x000000000034e947 */ /* 0x000fea0003800000 */
        /* <DEDUP_REMOVED lines=13> */
.L_x_50:
[----:B------:R-:W-:Y:S01]  /*1fe0*/  MOV R0, 0x18 ;  /* 0x0000001800007802 */ /* 0x000fe20000000f00 */
[----:B------:R-:W1:Y:S01]  /*1ff0*/  LDCU.64 UR4, c[0x4][0x10] ;  /* 0x01000200ff0477ac */ /* 0x000e620008000a00 */
[----:B------:R-:W-:Y:S02]  /*2000*/  CS2R R6, SRZ ;  /* 0x0000000000067805 */ /* 0x000fe4000001ff00 */
[----:B------:R2:W3:Y:S01]  /*2010*/  LDC.64 R8, c[0x4][R0] ;  /* 0x0100000000087b82 */ /* 0x0004e20000000a00 */
[----:B-1----:R-:W-:Y:S01]  /*2020*/  MOV R4, UR4 ;  /* 0x0000000400047c02 */ /* 0x002fe20008000f00 */
[----:B--2---:R-:W-:-:S07]  /*2030*/  IMAD.U32 R5, RZ, RZ, UR5 ;  /* 0x00000005ff057e24 */ /* 0x004fce000f8e00ff */
[----:B------:R-:W-:-:S07]  /*2040*/  LEPC R20, `(.L_x_67) ;  /* 0x000000001014794e */ /* 0x000fce0000000000 */
[----:B0--3--:R-:W-:Y:S05]  /*2050*/  CALL.ABS.NOINC R8 ;  /* 0x0000000008007343 */ /* 0x009fea0003c00000 */
.L_x_67:
[----:B------:R-:W0:Y:S01]  /*2060*/  LDCU UR4, c[0x0][0x388] ;  /* 0x00007100ff0477ac */ /* 0x000e220008000800 */
[----:B------:R-:W-:-:S05]  /*2070*/  VIADD R25, R25, 0x1 ;  /* 0x0000000119197836 */ /* 0x000fca0000000000 */
[----:B0-----:R-:W-:-:S13]  /*2080*/  ISETP.NE.AND P0, PT, R25, UR4, PT ;  /* 0x0000000419007c0c */ /* 0x001fda000bf05270 */
[----:B------:R-:W-:Y:S05]  /*2090*/  @P0 BRA `(.L_x_68) ;  /* 0xffffffe0003c0947 */ /* 0x000fea000383ffff */
[----:B------:R-:W-:Y:S05]  /*20a0*/  BSYNC.RECONVERGENT B7 ;  /* 0x0000000000077941 */ /* 0x000fea0003800200 */
.L_x_31:
[----:B------:R-:W-:Y:S05]  /*20b0*/  BRA `(.L_x_69) ;  /* 0x0000000000e47947 */ /* 0x000fea0003800000 */
.L_x_30:
[C---:B------:R-:W-:Y:S02]  /*20c0*/  ISETP.GE.U32.AND P0, PT, R17.reuse, 0x4, PT ;  /* 0x000000041100780c */ /* 0x040fe40003f06070 */
[----:B------:R-:W-:-:S11]  /*20d0*/  LOP3.LUT R18, R17, 0x3, RZ, 0xc0, !PT ;  /* 0x0000000311127812 */ /* 0x000fd600078ec0ff */
[----:B------:R-:W-:Y:S05]  /*20e0*/  @!P0 BRA `(.L_x_70) ;  /* 0x0000000000988947 */ /* 0x000fea0003800000 */
[----:B------:R-:W-:Y:S01]  /*20f0*/  BSSY.RECONVERGENT B6, `(.L_x_70) ;  /* 0x0000025000067945 */ /* 0x000fe20003800200 */
[----:B------:R-:W-:Y:S01]  /*2100*/  LOP3.LUT R17, R17, 0x7ffffffc, RZ, 0xc0, !PT ;  /* 0x7ffffffc11117812 */ /* 0x000fe200078ec0ff */
[----:B------:R-:W-:-:S07]  /*2110*/  IMAD.MOV.U32 R16, RZ, RZ, RZ ;  /* 0x000000ffff107224 */ /* 0x000fce00078e00ff */
.L_x_75:
[----:B------:R-:W-:Y:S01]  /*2120*/  MOV R2, 0x18 ;  /* 0x0000001800027802 */ /* 0x000fe20000000f00 */
[----:B------:R-:W0:Y:S01]  /*2130*/  LDCU.64 UR4, c[0x4][0x10] ;  /* 0x01000200ff0477ac */ /* 0x000e220008000a00 */
[----:B------:R-:W-:Y:S01]  /*2140*/  VIADD R16, R16, 0x4 ;  /* 0x0000000410107836 */ /* 0x000fe20000000000 */
[----:B------:R-:W-:Y:S01]  /*2150*/  CS2R R6, SRZ ;  /* 0x0000000000067805 */ /* 0x000fe2000001ff00 */
[----:B------:R1:W2:Y:S03]  /*2160*/  LDC.64 R8, c[0x4][R2] ;  /* 0x0100000002087b82 */ /* 0x0002a60000000a00 */
[----:B------:R-:W-:-:S04]  /*2170*/  ISETP.NE.AND P0, PT, R16, R17, PT ;  /* 0x000000111000720c */ /* 0x000fc80003f05270 */
[----:B------:R-:W-:Y:S01]  /*2180*/  P2R R19, PR, RZ, 0x1 ;  /* 0x00000001ff137803 */ /* 0x000fe20000000000 */
[----:B0-----:R-:W-:Y:S02]  /*2190*/  IMAD.U32 R4, RZ, RZ, UR4 ;  /* 0x00000004ff047e24 */ /* 0x001fe4000f8e00ff */
[----:B-1----:R-:W-:-:S07]  /*21a0*/  IMAD.U32 R5, RZ, RZ, UR5 ;  /* 0x00000005ff057e24 */ /* 0x002fce000f8e00ff */
[----:B------:R-:W-:-:S07]  /*21b0*/  LEPC R20, `(.L_x_71) ;  /* 0x000000001014794e */ /* 0x000fce0000000000 */
[----:B--2---:R-:W-:Y:S05]  /*21c0*/  CALL.ABS.NOINC R8 ;  /* 0x0000000008007343 */ /* 0x004fea0003c00000 */
.L_x_71:
[----:B------:R0:W1:Y:S01]  /*21d0*/  LDC.64 R8, c[0x4][R2] ;  /* 0x0100000002087b82 */ /* 0x0000620000000a00 */
[----:B------:R-:W2:Y:S01]  /*21e0*/  LDCU.64 UR4, c[0x4][0x10] ;  /* 0x01000200ff0477ac */ /* 0x000ea20008000a00 */
[----:B------:R-:W-:Y:S01]  /*21f0*/  CS2R R6, SRZ ;  /* 0x0000000000067805 */ /* 0x000fe2000001ff00 */
[----:B--2---:R-:W-:Y:S02]  /*2200*/  IMAD.U32 R4, RZ, RZ, UR4 ;  /* 0x00000004ff047e24 */ /* 0x004fe4000f8e00ff */
[----:B0-----:R-:W-:-:S07]  /*2210*/  IMAD.U32 R5, RZ, RZ, UR5 ;  /* 0x00000005ff057e24 */ /* 0x001fce000f8e00ff */
[----:B------:R-:W-:-:S07]  /*2220*/  LEPC R20, `(.L_x_72) ;  /* 0x000000001014794e */ /* 0x000fce0000000000 */
[----:B-1----:R-:W-:Y:S05]  /*2230*/  CALL.ABS.NOINC R8 ;  /* 0x0000000008007343 */ /* 0x002fea0003c00000 */
.L_x_72:
[----:B------:R0:W1:Y:S01]  /*2240*/  LDC.64 R8, c[0x4][R2] ;  /* 0x0100000002087b82 */ /* 0x0000620000000a00 */
[----:B------:R-:W2:Y:S01]  /*2250*/  LDCU.64 UR4, c[0x4][0x10] ;  /* 0x01000200ff0477ac */ /* 0x000ea20008000a00 */
[----:B------:R-:W-:Y:S01]  /*2260*/  CS2R R6, SRZ ;  /* 0x0000000000067805 */ /* 0x000fe2000001ff00 */
[----:B--2---:R-:W-:Y:S02]  /*2270*/  IMAD.U32 R4, RZ, RZ, UR4 ;  /* 0x00000004ff047e24 */ /* 0x004fe4000f8e00ff */
[----:B0-----:R-:W-:-:S07]  /*2280*/  IMAD.U32 R5, RZ, RZ, UR5 ;  /* 0x00000005ff057e24 */ /* 0x001fce000f8e00ff */
[----:B------:R-:W-:-:S07]  /*2290*/  LEPC R20, `(.L_x_73) ;  /* 0x000000001014794e */ /* 0x000fce0000000000 */
[----:B-1----:R-:W-:Y:S05]  /*22a0*/  CALL.ABS.NOINC R8 ;  /* 0x0000000008007343 */ /* 0x002fea0003c00000 */
.L_x_73:
[----:B------:R-:W0:Y:S01]  /*22b0*/  LDC.64 R2, c[0x4][R2] ;  /* 0x0100000002027b82 */ /* 0x000e220000000a00 */
[----:B------:R-:W1:Y:S01]  /*22c0*/  LDCU.64 UR4, c[0x4][0x10] ;  /* 0x01000200ff0477ac */ /* 0x000e620008000a00 */
[----:B------:R-:W-:Y:S01]  /*22d0*/  CS2R R6, SRZ ;  /* 0x0000000000067805 */ /* 0x000fe2000001ff00 */
[----:B-1----:R-:W-:Y:S02]  /*22e0*/  IMAD.U32 R4, RZ, RZ, UR4 ;  /* 0x00000004ff047e24 */ /* 0x002fe4000f8e00ff */
[----:B------:R-:W-:-:S07]  /*22f0*/  IMAD.U32 R5, RZ, RZ, UR5 ;  /* 0x00000005ff057e24 */ /* 0x000fce000f8e00ff */
[----:B------:R-:W-:-:S07]  /*2300*/  LEPC R20, `(.L_x_74) ;  /* 0x000000001014794e */ /* 0x000fce0000000000 */
[----:B0-----:R-:W-:Y:S05]  /*2310*/  CALL.ABS.NOINC R2 ;  /* 0x0000000002007343 */ /* 0x001fea0003c00000 */
.L_x_74:
[----:B------:R-:W-:-:S13]  /*2320*/  ISETP.NE.AND P6, PT, R19, RZ, PT ;  /* 0x000000ff1300720c */ /* 0x000fda0003fc5270 */
[----:B------:R-:W-:Y:S05]  /*2330*/  @P6 BRA `(.L_x_75) ;  /* 0xfffffffc00786947 */ /* 0x000fea000383ffff */
[----:B------:R-:W-:Y:S05]  /*2340*/  BSYNC.RECONVERGENT B6 ;  /* 0x0000000000067941 */ /* 0x000fea0003800200 */
.L_x_70:
[----:B------:R-:W-:-:S13]  /*2350*/  ISETP.NE.AND P0, PT, R18, RZ, PT ;  /* 0x000000ff1200720c */ /* 0x000fda0003f05270 */
[----:B------:R-:W-:Y:S05]  /*2360*/  @!P0 BRA `(.L_x_69) ;  /* 0x0000000000388947 */ /* 0x000fea0003800000 */
[----:B------:R-:W-:-:S07]  /*2370*/  IMAD.MOV.U32 R17, RZ, RZ, RZ ;  /* 0x000000ffff117224 */ /* 0x000fce00078e00ff */
.L_x_77:
[----:B------:R-:W0:Y:S01]  /*2380*/  LDCU.64 UR4, c[0x4][0x10] ;  /* 0x01000200ff0477ac */ /* 0x000e220008000a00 */
[----:B------:R-:W-:Y:S01]  /*2390*/  VIADD R17, R17, 0x1 ;  /* 0x0000000111117836 */ /* 0x000fe20000000000 */
[----:B------:R-:W-:Y:S02]  /*23a0*/  MOV R0, 0x18 ;  /* 0x0000001800007802 */ /* 0x000fe40000000f00 */
[----:B------:R-:W-:Y:S02]  /*23b0*/  CS2R R6, SRZ ;  /* 0x0000000000067805 */ /* 0x000fe4000001ff00 */
[----:B------:R-:W-:Y:S01]  /*23c0*/  ISETP.NE.AND P0, PT, R17, R18, PT ;  /* 0x000000121100720c */ /* 0x000fe20003f05270 */
[----:B------:R1:W2:Y:S03]  /*23d0*/  LDC.64 R2, c[0x4][R0] ;  /* 0x0100000000027b82 */ /* 0x0002a60000000a00 */
[----:B-1----:R-:W-:Y:S01]  /*23e0*/  P2R R0, PR, RZ, 0x1 ;  /* 0x00000001ff007803 */ /* 0x002fe20000000000 */
[----:B0-----:R-:W-:-:S02]  /*23f0*/  IMAD.U32 R4, RZ, RZ, UR4 ;  /* 0x00000004ff047e24 */ /* 0x001fc4000f8e00ff */
[----:B------:R-:W-:-:S07]  /*2400*/  IMAD.U32 R5, RZ, RZ, UR5 ;  /* 0x00000005ff057e24 */ /* 0x000fce000f8e00ff */
[----:B------:R-:W-:-:S07]  /*2410*/  LEPC R20, `(.L_x_76) ;  /* 0x000000001014794e */ /* 0x000fce0000000000 */
[----:B--2---:R-:W-:Y:S05]  /*2420*/  CALL.ABS.NOINC R2 ;  /* 0x0000000002007343 */ /* 0x004fea0003c00000 */
.L_x_76:
[----:B------:R-:W-:-:S13]  /*2430*/  ISETP.NE.AND P6, PT, R17, R18, PT ;  /* 0x000000121100720c */ /* 0x000fda0003fc5270 */
[----:B------:R-:W-:Y:S05]  /*2440*/  @P6 BRA `(.L_x_77) ;  /* 0xfffffffc00cc6947 */ /* 0x000fea000383ffff */
.L_x_69:
[----:B------:R-:W-:Y:S05]  /*2450*/  BSYNC.RECONVERGENT B8 ;  /* 0x0000000000087941 */ /* 0x000fea0003800200 */
.L_x_29:
[----:B------:R-:W-:Y:S01]  /*2460*/  MOV R0, 0x18 ;  /* 0x0000001800007802 */ /* 0x000fe20000000f00 */
[----:B------:R-:W0:Y:S01]  /*2470*/  LDCU.64 UR4, c[0x4][0x10] ;  /* 0x01000200ff0477ac */ /* 0x000e220008000a00 */
[----:B------:R-:W-:Y:S02]  /*2480*/  CS2R R6, SRZ ;  /* 0x0000000000067805 */ /* 0x000fe4000001ff00 */
[----:B------:R1:W2:Y:S01]  /*2490*/  LDC.64 R2, c[0x4][R0] ;  /* 0x0100000000027b82 */ /* 0x0002a20000000a00 */
[----:B0-----:R-:W-:Y:S02]  /*24a0*/  IMAD.U32 R4, RZ, RZ, UR4 ;  /* 0x00000004ff047e24 */ /* 0x001fe4000f8e00ff */
[----:B-1----:R-:W-:-:S07]  /*24b0*/  IMAD.U32 R5, RZ, RZ, UR5 ;  /* 0x00000005ff057e24 */ /* 0x002fce000f8e00ff */
[----:B------:R-:W-:-:S07]  /*24c0*/  LEPC R20, `(.L_x_78) ;  /* 0x000000001014794e */ /* 0x000fce0000000000 */
[----:B--2---:R-:W-:Y:S05]  /*24d0*/  CALL.ABS.NOINC R2 ;  /* 0x0000000002007343 */ /* 0x004fea0003c00000 */
.L_x_78:
[----:B------:R-:W-:Y:S05]  /*24e0*/  EXIT ;  /* 0x000000000000794d */ /* 0x000fea0003800000 */
.L_x_79:
        /* <DEDUP_REMOVED lines=9> */
.L_x_92:


//--------------------- .nv.global.init           --------------------------
	.section	.nv.global.init,"aw",@progbits
.nv.global.init:
	.type		$str$2,@object
	.size		$str$2,($str$1 - $str$2)
$str$2:
        /*0000*/ 	.byte	0x0a, 0x00
	.type		$str$1,@object
	.size		$str$1,($str - $str$1)
$str$1:
        /*0002*/ 	.byte	0x25, 0x66, 0x20, 0x00
	.type		$str,@object
	.size		$str,(.L_0 - $str)
$str:
        /*0006*/ 	.byte	0x70, 0x72, 0x69, 0x6e, 0x74, 0x69, 0x6e, 0x67, 0x20, 0x6d, 0x61, 0x74, 0x0a, 0x00
.L_0:


//--------------------- .nv.shared.reserved.0     --------------------------
	.section	.nv.shared.reserved.0,"aw",@nobits
	.weak		__nv_reservedSMEM_offset_0_alias
	.size		__nv_reservedSMEM_offset_0_alias, 0, 64
	.other		__nv_reservedSMEM_offset_0_alias,@"STO_CUDA_RESERVED_SHARED STV_DEFAULT"
__nv_reservedSMEM_offset_0_alias:
	.zero		0
	.zero		64


//--------------------- .nv.constant0._Z8updYCudaPfS_S_S_i --------------------------
	.section	.nv.constant0._Z8updYCudaPfS_S_S_i,"a",@progbits
	.sectionflags	@""
	.align	4
.nv.constant0._Z8updYCudaPfS_S_S_i:
	.zero		932


//--------------------- .nv.constant0._Z11compareCudaPfS_Pii --------------------------
	.section	.nv.constant0._Z11compareCudaPfS_Pii,"a",@progbits
	.sectionflags	@""
	.align	4
.nv.constant0._Z11compareCudaPfS_Pii:
	.zero		924


//--------------------- .nv.constant0._Z15diagonalAddCudaPfS_i --------------------------
	.section	.nv.constant0._Z15diagonalAddCudaPfS_i,"a",@progbits
	.sectionflags	@""
	.align	4
.nv.constant0._Z15diagonalAddCudaPfS_i:
	.zero		916


//--------------------- .nv.constant0._Z13matrixNegCudaPfS_ii --------------------------
	.section	.nv.constant0._Z13matrixNegCudaPfS_ii,"a",@progbits
	.sectionflags	@""
	.align	4
.nv.constant0._Z13matrixNegCudaPfS_ii:
	.zero		920


//--------------------- .nv.constant0._Z13matrixPosCudaPfS_ii --------------------------
	.section	.nv.constant0._Z13matrixPosCudaPfS_ii,"a",@progbits
	.sectionflags	@""
	.align	4
.nv.constant0._Z13matrixPosCudaPfS_ii:
	.zero		920


//--------------------- .nv.constant0._Z16negateMatrixCudaPfii --------------------------
	.section	.nv.constant0._Z16negateMatrixCudaPfii,"a",@progbits
	.sectionflags	@""
	.align	4
.nv.constant0._Z16negateMatrixCudaPfii:
	.zero		912


//--------------------- .nv.constant0._Z13matrixAddCudaPfS_fii --------------------------
	.section	.nv.constant0._Z13matrixAddCudaPfS_fii,"a",@progbits
	.sectionflags	@""
	.align	4
.nv.constant0._Z13matrixAddCudaPfS_fii:
	.zero		924


//--------------------- .nv.constant0._Z18matrixMultiplyCudaPfS_S_iii --------------------------
	.section	.nv.constant0._Z18matrixMultiplyCudaPfS_S_iii,"a",@progbits
	.sectionflags	@""
	.align	4
.nv.constant0._Z18matrixMultiplyCudaPfS_S_iii:
	.zero		932


//--------------------- .nv.constant0._Z13transposeCudaPfS_ii --------------------------
	.section	.nv.constant0._Z13transposeCudaPfS_ii,"a",@progbits
	.sectionflags	@""
	.align	4
.nv.constant0._Z13transposeCudaPfS_ii:
	.zero		920


//--------------------- .nv.constant0._Z14copyMatrixCudaPfS_ii --------------------------
	.section	.nv.constant0._Z14copyMatrixCudaPfS_ii,"a",@progbits
	.sectionflags	@""
	.align	4
.nv.constant0._Z14copyMatrixCudaPfS_ii:
	.zero		920


//--------------------- .nv.constant0._Z11initMatCudaPffi --------------------------
	.section	.nv.constant0._Z11initMatCudaPffi,"a",@progbits
	.sectionflags	@""
	.align	4
.nv.constant0._Z11initMatCudaPffi:
	.zero		912


//--------------------- .nv.constant0._Z8printMatPfii --------------------------
	.section	.nv.constant0._Z8printMatPfii,"a",@progbits
	.sectionflags	@""
	.align	4
.nv.constant0._Z8printMatPfii:
	.zero		912


//--------------------- SYMBOLS --------------------------

	.type		.nv.reservedSmem.offset0,@object
	.size		.nv.reservedSmem.offset0,0x4
	.type		vprintf,@function
